//
// Generated by NVIDIA NVVM Compiler
//
// Compiler Build ID: CL-36424714
// Cuda compilation tools, release 13.0, V13.0.88
// Based on NVVM 20.0.0
//

.version 9.0
.target sm_100
.address_size 64

	// .globl	_Z23parentListBackwardsWavePiS_S_S_S_S_

.visible .entry _Z23parentListBackwardsWavePiS_S_S_S_S_(
	.param .u64 .ptr .align 1 _Z23parentListBackwardsWavePiS_S_S_S_S__param_0,
	.param .u64 .ptr .align 1 _Z23parentListBackwardsWavePiS_S_S_S_S__param_1,
	.param .u64 .ptr .align 1 _Z23parentListBackwardsWavePiS_S_S_S_S__param_2,
	.param .u64 .ptr .align 1 _Z23parentListBackwardsWavePiS_S_S_S_S__param_3,
	.param .u64 .ptr .align 1 _Z23parentListBackwardsWavePiS_S_S_S_S__param_4,
	.param .u64 .ptr .align 1 _Z23parentListBackwardsWavePiS_S_S_S_S__param_5
)
{
	.reg .pred 	%p<8>;
	.reg .b32 	%r<23>;
	.reg .b64 	%rd<30>;

	ld.param.u64 	%rd9, [_Z23parentListBackwardsWavePiS_S_S_S_S__param_0];
	ld.param.u64 	%rd10, [_Z23parentListBackwardsWavePiS_S_S_S_S__param_1];
	ld.param.u64 	%rd6, [_Z23parentListBackwardsWavePiS_S_S_S_S__param_2];
	ld.param.u64 	%rd7, [_Z23parentListBackwardsWavePiS_S_S_S_S__param_3];
	ld.param.u64 	%rd8, [_Z23parentListBackwardsWavePiS_S_S_S_S__param_4];
	ld.param.u64 	%rd11, [_Z23parentListBackwardsWavePiS_S_S_S_S__param_5];
	cvta.to.global.u64 	%rd1, %rd10;
	cvta.to.global.u64 	%rd2, %rd9;
	cvta.to.global.u64 	%rd3, %rd11;
	mov.u32 	%r9, %ctaid.x;
	shl.b32 	%r10, %r9, 9;
	mov.u32 	%r11, %tid.x;
	add.s32 	%r1, %r10, %r11;
	ld.global.u32 	%r22, [%rd3];
	setp.ge.s32 	%p1, %r1, %r22;
	@%p1 bra 	$L__BB0_7;
	mul.wide.s32 	%rd12, %r1, 4;
	add.s64 	%rd13, %rd2, %rd12;
	ld.global.u32 	%r12, [%rd13];
	setp.ne.s32 	%p2, %r12, 0;
	@%p2 bra 	$L__BB0_7;
	cvta.to.global.u64 	%rd14, %rd7;
	add.s64 	%rd16, %rd14, %rd12;
	ld.global.u32 	%r21, [%rd16];
	ld.global.u32 	%r4, [%rd16+4];
	setp.ge.s32 	%p3, %r21, %r4;
	@%p3 bra 	$L__BB0_7;
	cvta.to.global.u64 	%rd4, %rd6;
	bra.uni 	$L__BB0_5;
$L__BB0_4:
	add.s32 	%r21, %r21, 1;
	setp.ge.s32 	%p5, %r21, %r4;
	@%p5 bra 	$L__BB0_7;
$L__BB0_5:
	mul.wide.s32 	%rd17, %r21, 4;
	add.s64 	%rd5, %rd4, %rd17;
	ld.global.u32 	%r13, [%rd5];
	mul.wide.s32 	%rd18, %r13, 4;
	add.s64 	%rd19, %rd2, %rd18;
	ld.global.u32 	%r14, [%rd19];
	setp.ne.s32 	%p4, %r14, 1;
	@%p4 bra 	$L__BB0_4;
	cvta.to.global.u64 	%rd20, %rd8;
	add.s64 	%rd22, %rd1, %rd12;
	atom.relaxed.global.cas.b32 	%r15, [%rd22], 0, 1;
	ld.global.u32 	%r16, [%rd5];
	mul.wide.s32 	%rd23, %r16, 4;
	add.s64 	%rd24, %rd20, %rd23;
	ld.global.u32 	%r17, [%rd24];
	add.s32 	%r18, %r17, 1;
	add.s64 	%rd25, %rd20, %rd12;
	st.global.u32 	[%rd25], %r18;
	ld.global.u32 	%r22, [%rd3];
$L__BB0_7:
	setp.ge.s32 	%p6, %r1, %r22;
	@%p6 bra 	$L__BB0_10;
	mul.wide.s32 	%rd26, %r1, 4;
	add.s64 	%rd27, %rd2, %rd26;
	ld.global.u32 	%r19, [%rd27];
	setp.ne.s32 	%p7, %r19, 2;
	@%p7 bra 	$L__BB0_10;
	add.s64 	%rd29, %rd1, %rd26;
	mov.b32 	%r20, 2;
	st.global.u32 	[%rd29], %r20;
$L__BB0_10:
	ret;

}
	// .globl	_Z13backwardsWavePiS_S_S_S_S_S_
.visible .entry _Z13backwardsWavePiS_S_S_S_S_S_(
	.param .u64 .ptr .align 1 _Z13backwardsWavePiS_S_S_S_S_S__param_0,
	.param .u64 .ptr .align 1 _Z13backwardsWavePiS_S_S_S_S_S__param_1,
	.param .u64 .ptr .align 1 _Z13backwardsWavePiS_S_S_S_S_S__param_2,
	.param .u64 .ptr .align 1 _Z13backwardsWavePiS_S_S_S_S_S__param_3,
	.param .u64 .ptr .align 1 _Z13backwardsWavePiS_S_S_S_S_S__param_4,
	.param .u64 .ptr .align 1 _Z13backwardsWavePiS_S_S_S_S_S__param_5,
	.param .u64 .ptr .align 1 _Z13backwardsWavePiS_S_S_S_S_S__param_6
)
{
	.reg .pred 	%p<9>;
	.reg .b32 	%r<24>;
	.reg .b64 	%rd<28>;

	ld.param.u64 	%rd8, [_Z13backwardsWavePiS_S_S_S_S_S__param_0];
	ld.param.u64 	%rd9, [_Z13backwardsWavePiS_S_S_S_S_S__param_1];
	ld.param.u64 	%rd5, [_Z13backwardsWavePiS_S_S_S_S_S__param_2];
	ld.param.u64 	%rd6, [_Z13backwardsWavePiS_S_S_S_S_S__param_4];
	ld.param.u64 	%rd10, [_Z13backwardsWavePiS_S_S_S_S_S__param_5];
	ld.param.u64 	%rd7, [_Z13backwardsWavePiS_S_S_S_S_S__param_6];
	cvta.to.global.u64 	%rd1, %rd9;
	cvta.to.global.u64 	%rd2, %rd8;
	cvta.to.global.u64 	%rd3, %rd10;
	mov.u32 	%r10, %ctaid.x;
	shl.b32 	%r11, %r10, 9;
	mov.u32 	%r12, %tid.x;
	add.s32 	%r1, %r11, %r12;
	ld.global.u32 	%r23, [%rd3];
	setp.ge.s32 	%p1, %r1, %r23;
	@%p1 bra 	$L__BB1_8;
	mul.wide.s32 	%rd11, %r1, 4;
	add.s64 	%rd12, %rd2, %rd11;
	ld.global.u32 	%r13, [%rd12];
	setp.ne.s32 	%p2, %r13, 0;
	@%p2 bra 	$L__BB1_8;
	cvta.to.global.u64 	%rd13, %rd7;
	ld.global.u32 	%r3, [%rd13];
	mul.lo.s32 	%r4, %r3, %r23;
	setp.lt.s32 	%p3, %r4, 1;
	@%p3 bra 	$L__BB1_8;
	cvta.to.global.u64 	%rd4, %rd5;
	mov.b32 	%r22, 0;
$L__BB1_4:
	mul.wide.u32 	%rd14, %r22, 4;
	add.s64 	%rd15, %rd4, %rd14;
	ld.global.u32 	%r15, [%rd15];
	setp.ne.s32 	%p4, %r15, %r1;
	@%p4 bra 	$L__BB1_7;
	div.s32 	%r6, %r22, %r3;
	mul.wide.s32 	%rd16, %r6, 4;
	add.s64 	%rd17, %rd2, %rd16;
	ld.global.u32 	%r16, [%rd17];
	setp.ne.s32 	%p5, %r16, 1;
	@%p5 bra 	$L__BB1_7;
	cvta.to.global.u64 	%rd18, %rd6;
	add.s64 	%rd20, %rd1, %rd11;
	atom.relaxed.global.cas.b32 	%r17, [%rd20], 0, 1;
	add.s64 	%rd22, %rd18, %rd16;
	ld.global.u32 	%r18, [%rd22];
	add.s32 	%r19, %r18, 1;
	add.s64 	%rd23, %rd18, %rd11;
	st.global.u32 	[%rd23], %r19;
	ld.global.u32 	%r23, [%rd3];
	bra.uni 	$L__BB1_8;
$L__BB1_7:
	add.s32 	%r22, %r22, 1;
	setp.lt.s32 	%p6, %r22, %r4;
	@%p6 bra 	$L__BB1_4;
$L__BB1_8:
	setp.ge.s32 	%p7, %r1, %r23;
	@%p7 bra 	$L__BB1_11;
	mul.wide.s32 	%rd24, %r1, 4;
	add.s64 	%rd25, %rd2, %rd24;
	ld.global.u32 	%r20, [%rd25];
	setp.ne.s32 	%p8, %r20, 2;
	@%p8 bra 	$L__BB1_11;
	add.s64 	%rd27, %rd1, %rd24;
	mov.b32 	%r21, 2;
	st.global.u32 	[%rd27], %r21;
$L__BB1_11:
	ret;

}
	// .globl	_Z20childListExploreWavePiS_S_S_S_S_S_
.visible .entry _Z20childListExploreWavePiS_S_S_S_S_S_(
	.param .u64 .ptr .align 1 _Z20childListExploreWavePiS_S_S_S_S_S__param_0,
	.param .u64 .ptr .align 1 _Z20childListExploreWavePiS_S_S_S_S_S__param_1,
	.param .u64 .ptr .align 1 _Z20childListExploreWavePiS_S_S_S_S_S__param_2,
	.param .u64 .ptr .align 1 _Z20childListExploreWavePiS_S_S_S_S_S__param_3,
	.param .u64 .ptr .align 1 _Z20childListExploreWavePiS_S_S_S_S_S__param_4,
	.param .u64 .ptr .align 1 _Z20childListExploreWavePiS_S_S_S_S_S__param_5,
	.param .u64 .ptr .align 1 _Z20childListExploreWavePiS_S_S_S_S_S__param_6
)
{
	.reg .pred 	%p<15>;
	.reg .b32 	%r<63>;
	.reg .b64 	%rd<70>;

	ld.param.u64 	%rd11, [_Z20childListExploreWavePiS_S_S_S_S_S__param_0];
	ld.param.u64 	%rd12, [_Z20childListExploreWavePiS_S_S_S_S_S__param_1];
	ld.param.u64 	%rd13, [_Z20childListExploreWavePiS_S_S_S_S_S__param_2];
	ld.param.u64 	%rd10, [_Z20childListExploreWavePiS_S_S_S_S_S__param_3];
	ld.param.u64 	%rd14, [_Z20childListExploreWavePiS_S_S_S_S_S__param_4];
	ld.param.u64 	%rd15, [_Z20childListExploreWavePiS_S_S_S_S_S__param_5];
	ld.param.u64 	%rd16, [_Z20childListExploreWavePiS_S_S_S_S_S__param_6];
	cvta.to.global.u64 	%rd1, %rd14;
	cvta.to.global.u64 	%rd2, %rd13;
	cvta.to.global.u64 	%rd3, %rd16;
	cvta.to.global.u64 	%rd4, %rd12;
	cvta.to.global.u64 	%rd5, %rd11;
	cvta.to.global.u64 	%rd6, %rd15;
	mov.u32 	%r19, %ctaid.x;
	shl.b32 	%r20, %r19, 9;
	mov.u32 	%r21, %tid.x;
	add.s32 	%r1, %r20, %r21;
	ld.global.u32 	%r22, [%rd6];
	setp.ge.s32 	%p1, %r1, %r22;
	@%p1 bra 	$L__BB2_19;
	mul.wide.s32 	%rd17, %r1, 4;
	add.s64 	%rd18, %rd5, %rd17;
	ld.global.u32 	%r23, [%rd18];
	setp.ne.s32 	%p2, %r23, 1;
	@%p2 bra 	$L__BB2_19;
	cvta.to.global.u64 	%rd19, %rd10;
	add.s64 	%rd21, %rd19, %rd17;
	ld.global.u32 	%r2, [%rd21];
	setp.lt.s32 	%p3, %r2, 1;
	@%p3 bra 	$L__BB2_19;
	add.s64 	%rd7, %rd1, %rd17;
	and.b32  	%r3, %r2, 3;
	setp.lt.u32 	%p4, %r2, 4;
	mov.b32 	%r62, 0;
	@%p4 bra 	$L__BB2_14;
	and.b32  	%r62, %r2, 2147483644;
	neg.s32 	%r59, %r62;
	mov.b64 	%rd69, 0;
$L__BB2_5:
	cvt.u32.u64 	%r25, %rd69;
	ld.global.u32 	%r26, [%rd3];
	mad.lo.s32 	%r27, %r26, %r1, %r25;
	mul.wide.s32 	%rd24, %r27, 4;
	add.s64 	%rd25, %rd2, %rd24;
	ld.global.u32 	%r7, [%rd25];
	mul.wide.s32 	%rd26, %r7, 4;
	add.s64 	%rd27, %rd4, %rd26;
	atom.relaxed.global.cas.b32 	%r28, [%rd27], 0, 1;
	add.s64 	%rd28, %rd5, %rd26;
	ld.global.u32 	%r29, [%rd28];
	setp.ne.s32 	%p5, %r29, 0;
	@%p5 bra 	$L__BB2_7;
	ld.global.u32 	%r30, [%rd7];
	add.s32 	%r31, %r30, 1;
	add.s64 	%rd30, %rd1, %rd26;
	st.global.u32 	[%rd30], %r31;
$L__BB2_7:
	ld.global.u32 	%r32, [%rd3];
	mul.lo.s32 	%r33, %r32, %r1;
	cvt.s64.s32 	%rd31, %r33;
	add.s64 	%rd32, %rd69, %rd31;
	shl.b64 	%rd33, %rd32, 2;
	add.s64 	%rd34, %rd2, %rd33;
	ld.global.u32 	%r8, [%rd34+4];
	mul.wide.s32 	%rd35, %r8, 4;
	add.s64 	%rd36, %rd4, %rd35;
	atom.relaxed.global.cas.b32 	%r34, [%rd36], 0, 1;
	add.s64 	%rd37, %rd5, %rd35;
	ld.global.u32 	%r35, [%rd37];
	setp.ne.s32 	%p6, %r35, 0;
	@%p6 bra 	$L__BB2_9;
	ld.global.u32 	%r36, [%rd7];
	add.s32 	%r37, %r36, 1;
	add.s64 	%rd39, %rd1, %rd35;
	st.global.u32 	[%rd39], %r37;
$L__BB2_9:
	ld.global.u32 	%r38, [%rd3];
	mul.lo.s32 	%r39, %r38, %r1;
	cvt.s64.s32 	%rd40, %r39;
	add.s64 	%rd41, %rd69, %rd40;
	shl.b64 	%rd42, %rd41, 2;
	add.s64 	%rd43, %rd2, %rd42;
	ld.global.u32 	%r9, [%rd43+8];
	mul.wide.s32 	%rd44, %r9, 4;
	add.s64 	%rd45, %rd4, %rd44;
	atom.relaxed.global.cas.b32 	%r40, [%rd45], 0, 1;
	add.s64 	%rd46, %rd5, %rd44;
	ld.global.u32 	%r41, [%rd46];
	setp.ne.s32 	%p7, %r41, 0;
	@%p7 bra 	$L__BB2_11;
	ld.global.u32 	%r42, [%rd7];
	add.s32 	%r43, %r42, 1;
	add.s64 	%rd48, %rd1, %rd44;
	st.global.u32 	[%rd48], %r43;
$L__BB2_11:
	ld.global.u32 	%r44, [%rd3];
	mul.lo.s32 	%r45, %r44, %r1;
	cvt.s64.s32 	%rd49, %r45;
	add.s64 	%rd50, %rd69, %rd49;
	shl.b64 	%rd51, %rd50, 2;
	add.s64 	%rd52, %rd2, %rd51;
	ld.global.u32 	%r10, [%rd52+12];
	mul.wide.s32 	%rd53, %r10, 4;
	add.s64 	%rd54, %rd4, %rd53;
	atom.relaxed.global.cas.b32 	%r46, [%rd54], 0, 1;
	add.s64 	%rd55, %rd5, %rd53;
	ld.global.u32 	%r47, [%rd55];
	setp.ne.s32 	%p8, %r47, 0;
	@%p8 bra 	$L__BB2_13;
	ld.global.u32 	%r48, [%rd7];
	add.s32 	%r49, %r48, 1;
	add.s64 	%rd57, %rd1, %rd53;
	st.global.u32 	[%rd57], %r49;
$L__BB2_13:
	add.s64 	%rd69, %rd69, 4;
	add.s32 	%r59, %r59, 4;
	setp.ne.s32 	%p9, %r59, 0;
	@%p9 bra 	$L__BB2_5;
$L__BB2_14:
	setp.eq.s32 	%p10, %r3, 0;
	@%p10 bra 	$L__BB2_19;
	neg.s32 	%r61, %r3;
$L__BB2_16:
	.pragma "nounroll";
	ld.global.u32 	%r50, [%rd3];
	mad.lo.s32 	%r51, %r50, %r1, %r62;
	mul.wide.s32 	%rd58, %r51, 4;
	add.s64 	%rd59, %rd2, %rd58;
	ld.global.u32 	%r16, [%rd59];
	mul.wide.s32 	%rd60, %r16, 4;
	add.s64 	%rd61, %rd4, %rd60;
	atom.relaxed.global.cas.b32 	%r52, [%rd61], 0, 1;
	add.s64 	%rd62, %rd5, %rd60;
	ld.global.u32 	%r53, [%rd62];
	setp.ne.s32 	%p11, %r53, 0;
	@%p11 bra 	$L__BB2_18;
	ld.global.u32 	%r54, [%rd7];
	add.s32 	%r55, %r54, 1;
	add.s64 	%rd64, %rd1, %rd60;
	st.global.u32 	[%rd64], %r55;
$L__BB2_18:
	add.s32 	%r62, %r62, 1;
	add.s32 	%r61, %r61, 1;
	setp.ne.s32 	%p12, %r61, 0;
	@%p12 bra 	$L__BB2_16;
$L__BB2_19:
	ld.global.u32 	%r56, [%rd6];
	setp.ge.s32 	%p13, %r1, %r56;
	@%p13 bra 	$L__BB2_22;
	mul.wide.s32 	%rd65, %r1, 4;
	add.s64 	%rd66, %rd5, %rd65;
	ld.global.u32 	%r57, [%rd66];
	setp.ne.s32 	%p14, %r57, 2;
	@%p14 bra 	$L__BB2_22;
	add.s64 	%rd68, %rd4, %rd65;
	mov.b32 	%r58, 2;
	st.global.u32 	[%rd68], %r58;
$L__BB2_22:
	ret;

}
	// .globl	_Z11exploreWavePiS_P4NodeS_S_S_S_
.visible .entry _Z11exploreWavePiS_P4NodeS_S_S_S_(
	.param .u64 .ptr .align 1 _Z11exploreWavePiS_P4NodeS_S_S_S__param_0,
	.param .u64 .ptr .align 1 _Z11exploreWavePiS_P4NodeS_S_S_S__param_1,
	.param .u64 .ptr .align 1 _Z11exploreWavePiS_P4NodeS_S_S_S__param_2,
	.param .u64 .ptr .align 1 _Z11exploreWavePiS_P4NodeS_S_S_S__param_3,
	.param .u64 .ptr .align 1 _Z11exploreWavePiS_P4NodeS_S_S_S__param_4,
	.param .u64 .ptr .align 1 _Z11exploreWavePiS_P4NodeS_S_S_S__param_5,
	.param .u64 .ptr .align 1 _Z11exploreWavePiS_P4NodeS_S_S_S__param_6
)
{
	.reg .pred 	%p<15>;
	.reg .b32 	%r<63>;
	.reg .b64 	%rd<70>;

	ld.param.u64 	%rd11, [_Z11exploreWavePiS_P4NodeS_S_S_S__param_0];
	ld.param.u64 	%rd12, [_Z11exploreWavePiS_P4NodeS_S_S_S__param_1];
	ld.param.u64 	%rd10, [_Z11exploreWavePiS_P4NodeS_S_S_S__param_2];
	ld.param.u64 	%rd13, [_Z11exploreWavePiS_P4NodeS_S_S_S__param_3];
	ld.param.u64 	%rd14, [_Z11exploreWavePiS_P4NodeS_S_S_S__param_4];
	ld.param.u64 	%rd15, [_Z11exploreWavePiS_P4NodeS_S_S_S__param_5];
	ld.param.u64 	%rd16, [_Z11exploreWavePiS_P4NodeS_S_S_S__param_6];
	cvta.to.global.u64 	%rd1, %rd14;
	cvta.to.global.u64 	%rd2, %rd13;
	cvta.to.global.u64 	%rd3, %rd16;
	cvta.to.global.u64 	%rd4, %rd12;
	cvta.to.global.u64 	%rd5, %rd11;
	cvta.to.global.u64 	%rd6, %rd15;
	mov.u32 	%r19, %ctaid.x;
	shl.b32 	%r20, %r19, 9;
	mov.u32 	%r21, %tid.x;
	add.s32 	%r1, %r20, %r21;
	ld.global.u32 	%r22, [%rd6];
	setp.ge.s32 	%p1, %r1, %r22;
	@%p1 bra 	$L__BB3_19;
	mul.wide.s32 	%rd17, %r1, 4;
	add.s64 	%rd18, %rd5, %rd17;
	ld.global.u32 	%r23, [%rd18];
	setp.ne.s32 	%p2, %r23, 1;
	@%p2 bra 	$L__BB3_19;
	cvta.to.global.u64 	%rd19, %rd10;
	mul.wide.s32 	%rd20, %r1, 24;
	add.s64 	%rd21, %rd19, %rd20;
	ld.global.u32 	%r2, [%rd21+16];
	setp.lt.s32 	%p3, %r2, 1;
	@%p3 bra 	$L__BB3_19;
	add.s64 	%rd7, %rd1, %rd17;
	and.b32  	%r3, %r2, 3;
	setp.lt.u32 	%p4, %r2, 4;
	mov.b32 	%r62, 0;
	@%p4 bra 	$L__BB3_14;
	and.b32  	%r62, %r2, 2147483644;
	neg.s32 	%r59, %r62;
	mov.b64 	%rd69, 0;
$L__BB3_5:
	cvt.u32.u64 	%r25, %rd69;
	ld.global.u32 	%r26, [%rd3];
	mad.lo.s32 	%r27, %r26, %r1, %r25;
	mul.wide.s32 	%rd24, %r27, 4;
	add.s64 	%rd25, %rd2, %rd24;
	ld.global.u32 	%r7, [%rd25];
	mul.wide.s32 	%rd26, %r7, 4;
	add.s64 	%rd27, %rd4, %rd26;
	atom.relaxed.global.cas.b32 	%r28, [%rd27], 0, 1;
	add.s64 	%rd28, %rd5, %rd26;
	ld.global.u32 	%r29, [%rd28];
	setp.ne.s32 	%p5, %r29, 0;
	@%p5 bra 	$L__BB3_7;
	ld.global.u32 	%r30, [%rd7];
	add.s32 	%r31, %r30, 1;
	add.s64 	%rd30, %rd1, %rd26;
	st.global.u32 	[%rd30], %r31;
$L__BB3_7:
	ld.global.u32 	%r32, [%rd3];
	mul.lo.s32 	%r33, %r32, %r1;
	cvt.s64.s32 	%rd31, %r33;
	add.s64 	%rd32, %rd69, %rd31;
	shl.b64 	%rd33, %rd32, 2;
	add.s64 	%rd34, %rd2, %rd33;
	ld.global.u32 	%r8, [%rd34+4];
	mul.wide.s32 	%rd35, %r8, 4;
	add.s64 	%rd36, %rd4, %rd35;
	atom.relaxed.global.cas.b32 	%r34, [%rd36], 0, 1;
	add.s64 	%rd37, %rd5, %rd35;
	ld.global.u32 	%r35, [%rd37];
	setp.ne.s32 	%p6, %r35, 0;
	@%p6 bra 	$L__BB3_9;
	ld.global.u32 	%r36, [%rd7];
	add.s32 	%r37, %r36, 1;
	add.s64 	%rd39, %rd1, %rd35;
	st.global.u32 	[%rd39], %r37;
$L__BB3_9:
	ld.global.u32 	%r38, [%rd3];
	mul.lo.s32 	%r39, %r38, %r1;
	cvt.s64.s32 	%rd40, %r39;
	add.s64 	%rd41, %rd69, %rd40;
	shl.b64 	%rd42, %rd41, 2;
	add.s64 	%rd43, %rd2, %rd42;
	ld.global.u32 	%r9, [%rd43+8];
	mul.wide.s32 	%rd44, %r9, 4;
	add.s64 	%rd45, %rd4, %rd44;
	atom.relaxed.global.cas.b32 	%r40, [%rd45], 0, 1;
	add.s64 	%rd46, %rd5, %rd44;
	ld.global.u32 	%r41, [%rd46];
	setp.ne.s32 	%p7, %r41, 0;
	@%p7 bra 	$L__BB3_11;
	ld.global.u32 	%r42, [%rd7];
	add.s32 	%r43, %r42, 1;
	add.s64 	%rd48, %rd1, %rd44;
	st.global.u32 	[%rd48], %r43;
$L__BB3_11:
	ld.global.u32 	%r44, [%rd3];
	mul.lo.s32 	%r45, %r44, %r1;
	cvt.s64.s32 	%rd49, %r45;
	add.s64 	%rd50, %rd69, %rd49;
	shl.b64 	%rd51, %rd50, 2;
	add.s64 	%rd52, %rd2, %rd51;
	ld.global.u32 	%r10, [%rd52+12];
	mul.wide.s32 	%rd53, %r10, 4;
	add.s64 	%rd54, %rd4, %rd53;
	atom.relaxed.global.cas.b32 	%r46, [%rd54], 0, 1;
	add.s64 	%rd55, %rd5, %rd53;
	ld.global.u32 	%r47, [%rd55];
	setp.ne.s32 	%p8, %r47, 0;
	@%p8 bra 	$L__BB3_13;
	ld.global.u32 	%r48, [%rd7];
	add.s32 	%r49, %r48, 1;
	add.s64 	%rd57, %rd1, %rd53;
	st.global.u32 	[%rd57], %r49;
$L__BB3_13:
	add.s64 	%rd69, %rd69, 4;
	add.s32 	%r59, %r59, 4;
	setp.ne.s32 	%p9, %r59, 0;
	@%p9 bra 	$L__BB3_5;
$L__BB3_14:
	setp.eq.s32 	%p10, %r3, 0;
	@%p10 bra 	$L__BB3_19;
	neg.s32 	%r61, %r3;
$L__BB3_16:
	.pragma "nounroll";
	ld.global.u32 	%r50, [%rd3];
	mad.lo.s32 	%r51, %r50, %r1, %r62;
	mul.wide.s32 	%rd58, %r51, 4;
	add.s64 	%rd59, %rd2, %rd58;
	ld.global.u32 	%r16, [%rd59];
	mul.wide.s32 	%rd60, %r16, 4;
	add.s64 	%rd61, %rd4, %rd60;
	atom.relaxed.global.cas.b32 	%r52, [%rd61], 0, 1;
	add.s64 	%rd62, %rd5, %rd60;
	ld.global.u32 	%r53, [%rd62];
	setp.ne.s32 	%p11, %r53, 0;
	@%p11 bra 	$L__BB3_18;
	ld.global.u32 	%r54, [%rd7];
	add.s32 	%r55, %r54, 1;
	add.s64 	%rd64, %rd1, %rd60;
	st.global.u32 	[%rd64], %r55;
$L__BB3_18:
	add.s32 	%r62, %r62, 1;
	add.s32 	%r61, %r61, 1;
	setp.ne.s32 	%p12, %r61, 0;
	@%p12 bra 	$L__BB3_16;
$L__BB3_19:
	ld.global.u32 	%r56, [%rd6];
	setp.ge.s32 	%p13, %r1, %r56;
	@%p13 bra 	$L__BB3_22;
	mul.wide.s32 	%rd65, %r1, 4;
	add.s64 	%rd66, %rd5, %rd65;
	ld.global.u32 	%r57, [%rd66];
	setp.ne.s32 	%p14, %r57, 2;
	@%p14 bra 	$L__BB3_22;
	add.s64 	%rd68, %rd4, %rd65;
	mov.b32 	%r58, 2;
	st.global.u32 	[%rd68], %r58;
$L__BB3_22:
	ret;

}
	// .globl	_Z19setPreviousExploredPiS_S_
.visible .entry _Z19setPreviousExploredPiS_S_(
	.param .u64 .ptr .align 1 _Z19setPreviousExploredPiS_S__param_0,
	.param .u64 .ptr .align 1 _Z19setPreviousExploredPiS_S__param_1,
	.param .u64 .ptr .align 1 _Z19setPreviousExploredPiS_S__param_2
)
{
	.reg .pred 	%p<3>;
	.reg .b32 	%r<8>;
	.reg .b64 	%rd<11>;

	ld.param.u64 	%rd1, [_Z19setPreviousExploredPiS_S__param_0];
	ld.param.u64 	%rd2, [_Z19setPreviousExploredPiS_S__param_1];
	ld.param.u64 	%rd3, [_Z19setPreviousExploredPiS_S__param_2];
	cvta.to.global.u64 	%rd4, %rd3;
	mov.u32 	%r2, %ctaid.x;
	shl.b32 	%r3, %r2, 9;
	mov.u32 	%r4, %tid.x;
	add.s32 	%r1, %r3, %r4;
	ld.global.u32 	%r5, [%rd4];
	setp.ge.s32 	%p1, %r1, %r5;
	@%p1 bra 	$L__BB4_3;
	cvta.to.global.u64 	%rd5, %rd1;
	mul.wide.s32 	%rd6, %r1, 4;
	add.s64 	%rd7, %rd5, %rd6;
	ld.global.u32 	%r6, [%rd7];
	setp.ne.s32 	%p2, %r6, 1;
	@%p2 bra 	$L__BB4_3;
	cvta.to.global.u64 	%rd8, %rd2;
	add.s64 	%rd10, %rd8, %rd6;
	mov.b32 	%r7, 2;
	st.global.u32 	[%rd10], %r7;
$L__BB4_3:
	ret;

}


// ===== COMPILED SASS (sm_100) =====

	.target	sm_100

	.elftype	@"ET_EXEC"


//--------------------- .note.nv.tkinfo           --------------------------
	.section	.note.nv.tkinfo,"",@"SHT_NOTE"
	.sectionflags	@"SHF_NOTE_NV_TKINFO"
	.tkinfo
        /*0018*/ 	.word	0x00000002
        /*0030*/ 	.string	""
        /*0030*/ 	.string	"ptxas"
        /*0030*/ 	.string	"Cuda compilation tools, release 13.0, V13.0.88"
        /*0030*/ 	.string	"Build cuda_13.0.r13.0/compiler.36424714_0"
        /*0030*/ 	.string	"-arch sm_100 -m 64 "



//--------------------- .note.nv.cuinfo           --------------------------
	.section	.note.nv.cuinfo,"",@"SHT_NOTE"
	.sectionflags	@"SHF_NOTE_NV_CUINFO"
        /*0018*/ 	.short	0x0002
        /*001a*/ 	.short	0x0064
        /*001c*/ 	.short	0x0082
	.zero		2


//--------------------- .nv.info                  --------------------------
	.section	.nv.info,"",@"SHT_CUDA_INFO"
	.align	4


	//----- nvinfo : EIATTR_REGCOUNT
	.align		4
        /*0000*/ 	.byte	0x04, 0x2f
        /*0002*/ 	.short	(.L_1 - .L_0)
	.align		4
.L_0:
        /*0004*/ 	.word	index@(_Z23parentListBackwardsWavePiS_S_S_S_S_)
        /*0008*/ 	.word	0x00000012


	//----- nvinfo : EIATTR_FRAME_SIZE
	.align		4
.L_1:
        /*000c*/ 	.byte	0x04, 0x11
        /*000e*/ 	.short	(.L_3 - .L_2)
	.align		4
.L_2:
        /*0010*/ 	.word	index@(_Z23parentListBackwardsWavePiS_S_S_S_S_)
        /*0014*/ 	.word	0x00000000


	//----- nvinfo : EIATTR_REGCOUNT
	.align		4
.L_3:
        /*0018*/ 	.byte	0x04, 0x2f
        /*001a*/ 	.short	(.L_5 - .L_4)
	.align		4
.L_4:
        /*001c*/ 	.word	index@(_Z13backwardsWavePiS_S_S_S_S_S_)
        /*0020*/ 	.word	0x00000014


	//----- nvinfo : EIATTR_FRAME_SIZE
	.align		4
.L_5:
        /*0024*/ 	.byte	0x04, 0x11
        /*0026*/ 	.short	(.L_7 - .L_6)
	.align		4
.L_6:
        /*0028*/ 	.word	index@(_Z13backwardsWavePiS_S_S_S_S_S_)
        /*002c*/ 	.word	0x00000000


	//----- nvinfo : EIATTR_REGCOUNT
	.align		4
.L_7:
        /*0030*/ 	.byte	0x04, 0x2f
        /*0032*/ 	.short	(.L_9 - .L_8)
	.align		4
.L_8:
        /*0034*/ 	.word	index@(_Z20childListExploreWavePiS_S_S_S_S_S_)
        /*0038*/ 	.word	0x00000020


	//----- nvinfo : EIATTR_FRAME_SIZE
	.align		4
.L_9:
        /*003c*/ 	.byte	0x04, 0x11
        /*003e*/ 	.short	(.L_11 - .L_10)
	.align		4
.L_10:
        /*0040*/ 	.word	index@(_Z20childListExploreWavePiS_S_S_S_S_S_)
        /*0044*/ 	.word	0x00000000


	//----- nvinfo : EIATTR_REGCOUNT
	.align		4
.L_11:
        /*0048*/ 	.byte	0x04, 0x2f
        /*004a*/ 	.short	(.L_13 - .L_12)
	.align		4
.L_12:
        /*004c*/ 	.word	index@(_Z11exploreWavePiS_P4NodeS_S_S_S_)
        /*0050*/ 	.word	0x00000020


	//----- nvinfo : EIATTR_FRAME_SIZE
	.align		4
.L_13:
        /*0054*/ 	.byte	0x04, 0x11
        /*0056*/ 	.short	(.L_15 - .L_14)
	.align		4
.L_14:
        /*0058*/ 	.word	index@(_Z11exploreWavePiS_P4NodeS_S_S_S_)
        /*005c*/ 	.word	0x00000000


	//----- nvinfo : EIATTR_REGCOUNT
	.align		4
.L_15:
        /*0060*/ 	.byte	0x04, 0x2f
        /*0062*/ 	.short	(.L_17 - .L_16)
	.align		4
.L_16:
        /*0064*/ 	.word	index@(_Z19setPreviousExploredPiS_S_)
        /*0068*/ 	.word	0x0000000a


	//----- nvinfo : EIATTR_FRAME_SIZE
	.align		4
.L_17:
        /*006c*/ 	.byte	0x04, 0x11
        /*006e*/ 	.short	(.L_19 - .L_18)
	.align		4
.L_18:
        /*0070*/ 	.word	index@(_Z19setPreviousExploredPiS_S_)
        /*0074*/ 	.word	0x00000000


	//----- nvinfo : EIATTR_MIN_STACK_SIZE
	.align		4
.L_19:
        /*0078*/ 	.byte	0x04, 0x12
        /*007a*/ 	.short	(.L_21 - .L_20)
	.align		4
.L_20:
        /*007c*/ 	.word	index@(_Z19setPreviousExploredPiS_S_)
        /*0080*/ 	.word	0x00000000


	//----- nvinfo : EIATTR_MIN_STACK_SIZE
	.align		4
.L_21:
        /*0084*/ 	.byte	0x04, 0x12
        /*0086*/ 	.short	(.L_23 - .L_22)
	.align		4
.L_22:
        /*0088*/ 	.word	index@(_Z11exploreWavePiS_P4NodeS_S_S_S_)
        /*008c*/ 	.word	0x00000000


	//----- nvinfo : EIATTR_MIN_STACK_SIZE
	.align		4
.L_23:
        /*0090*/ 	.byte	0x04, 0x12
        /*0092*/ 	.short	(.L_25 - .L_24)
	.align		4
.L_24:
        /*0094*/ 	.word	index@(_Z20childListExploreWavePiS_S_S_S_S_S_)
        /*0098*/ 	.word	0x00000000


	//----- nvinfo : EIATTR_MIN_STACK_SIZE
	.align		4
.L_25:
        /*009c*/ 	.byte	0x04, 0x12
        /*009e*/ 	.short	(.L_27 - .L_26)
	.align		4
.L_26:
        /*00a0*/ 	.word	index@(_Z13backwardsWavePiS_S_S_S_S_S_)
        /*00a4*/ 	.word	0x00000000


	//----- nvinfo : EIATTR_MIN_STACK_SIZE
	.align		4
.L_27:
        /*00a8*/ 	.byte	0x04, 0x12
        /*00aa*/ 	.short	(.L_29 - .L_28)
	.align		4
.L_28:
        /*00ac*/ 	.word	index@(_Z23parentListBackwardsWavePiS_S_S_S_S_)
        /*00b0*/ 	.word	0x00000000
.L_29:


//--------------------- .nv.compat                --------------------------
	.section	.nv.compat,"",@"SHT_CUDA_COMPAT_INFO"
	.align	4
        /*0000*/ 	.byte	0x02, 0x09, 0x00, 0x00, 0x02, 0x02, 0x01, 0x00, 0x02, 0x05, 0x05, 0x00, 0x03, 0x07, 0x01, 0x01
        /*0010*/ 	.byte	0x02, 0x03, 0x00, 0x00, 0x02, 0x06, 0x01, 0x00, 0x04, 0x0b, 0x08, 0x00, 0x09, 0x00, 0x00, 0x00
        /*0020*/ 	.byte	0x00, 0x00, 0x00, 0x00


//--------------------- .nv.info._Z19setPreviousExploredPiS_S_ --------------------------
	.section	.nv.info._Z19setPreviousExploredPiS_S_,"",@"SHT_CUDA_INFO"
	.sectionflags	@""
	.align	4


	//----- nvinfo : EIATTR_CUDA_API_VERSION
	.align		4
        /*0000*/ 	.byte	0x04, 0x37
        /*0002*/ 	.short	(.L_31 - .L_30)
.L_30:
        /*0004*/ 	.word	0x00000082


	//----- nvinfo : EIATTR_KPARAM_INFO
	.align		4
.L_31:
        /*0008*/ 	.byte	0x04, 0x17
        /*000a*/ 	.short	(.L_33 - .L_32)
.L_32:
        /*000c*/ 	.word	0x00000000
        /*0010*/ 	.short	0x0002
        /*0012*/ 	.short	0x0010
        /*0014*/ 	.byte	0x00, 0xf5, 0x21, 0x00


	//----- nvinfo : EIATTR_KPARAM_INFO
	.align		4
.L_33:
        /*0018*/ 	.byte	0x04, 0x17
        /*001a*/ 	.short	(.L_35 - .L_34)
.L_34:
        /*001c*/ 	.word	0x00000000
        /*0020*/ 	.short	0x0001
        /*0022*/ 	.short	0x0008
        /*0024*/ 	.byte	0x00, 0xf5, 0x21, 0x00


	//----- nvinfo : EIATTR_KPARAM_INFO
	.align		4
.L_35:
        /*0028*/ 	.byte	0x04, 0x17
        /*002a*/ 	.short	(.L_37 - .L_36)
.L_36:
        /*002c*/ 	.word	0x00000000
        /*0030*/ 	.short	0x0000
        /*0032*/ 	.short	0x0000
        /*0034*/ 	.byte	0x00, 0xf5, 0x21, 0x00


	//----- nvinfo : EIATTR_SPARSE_MMA_MASK
	.align		4
.L_37:
        /*0038*/ 	.byte	0x03, 0x50
        /*003a*/ 	.short	0x0000


	//----- nvinfo : EIATTR_MAXREG_COUNT
	.align		4
        /*003c*/ 	.byte	0x03, 0x1b
        /*003e*/ 	.short	0x00ff


	//----- nvinfo : EIATTR_MERCURY_ISA_VERSION
	.align		4
        /*0040*/ 	.byte	0x03, 0x5f
        /*0042*/ 	.short	0x0101


	//----- nvinfo : EIATTR_VRC_CTA_INIT_COUNT
	.align		4
        /*0044*/ 	.byte	0x02, 0x4a
	.zero		1
	.zero		1


	//----- nvinfo : EIATTR_EXIT_INSTR_OFFSETS
	.align		4
        /*0048*/ 	.byte	0x04, 0x1c
        /*004a*/ 	.short	(.L_39 - .L_38)


	//   ....[0]....
.L_38:
        /*004c*/ 	.word	0x00000080


	//   ....[1]....
        /*0050*/ 	.word	0x000000d0


	//   ....[2]....
        /*0054*/ 	.word	0x00000120


	//----- nvinfo : EIATTR_CBANK_PARAM_SIZE
	.align		4
.L_39:
        /*0058*/ 	.byte	0x03, 0x19
        /*005a*/ 	.short	0x0018


	//----- nvinfo : EIATTR_PARAM_CBANK
	.align		4
        /*005c*/ 	.byte	0x04, 0x0a
        /*005e*/ 	.short	(.L_41 - .L_40)
	.align		4
.L_40:
        /*0060*/ 	.word	index@(.nv.constant0._Z19setPreviousExploredPiS_S_)
        /*0064*/ 	.short	0x0380
        /*0066*/ 	.short	0x0018


	//----- nvinfo : EIATTR_SW_WAR
	.align		4
.L_41:
        /*0068*/ 	.byte	0x04, 0x36
        /*006a*/ 	.short	(.L_43 - .L_42)
.L_42:
        /*006c*/ 	.word	0x00000008
.L_43:


//--------------------- .nv.info._Z11exploreWavePiS_P4NodeS_S_S_S_ --------------------------
	.section	.nv.info._Z11exploreWavePiS_P4NodeS_S_S_S_,"",@"SHT_CUDA_INFO"
	.sectionflags	@""
	.align	4


	//----- nvinfo : EIATTR_CUDA_API_VERSION
	.align		4
        /*0000*/ 	.byte	0x04, 0x37
        /*0002*/ 	.short	(.L_45 - .L_44)
.L_44:
        /*0004*/ 	.word	0x00000082


	//----- nvinfo : EIATTR_KPARAM_INFO
	.align		4
.L_45:
        /*0008*/ 	.byte	0x04, 0x17
        /*000a*/ 	.short	(.L_47 - .L_46)
.L_46:
        /*000c*/ 	.word	0x00000000
        /*0010*/ 	.short	0x0006
        /*0012*/ 	.short	0x0030
        /*0014*/ 	.byte	0x00, 0xf5, 0x21, 0x00


	//----- nvinfo : EIATTR_KPARAM_INFO
	.align		4
.L_47:
        /*0018*/ 	.byte	0x04, 0x17
        /*001a*/ 	.short	(.L_49 - .L_48)
.L_48:
        /*001c*/ 	.word	0x00000000
        /*0020*/ 	.short	0x0005
        /*0022*/ 	.short	0x0028
        /*0024*/ 	.byte	0x00, 0xf5, 0x21, 0x00


	//----- nvinfo : EIATTR_KPARAM_INFO
	.align		4
.L_49:
        /*0028*/ 	.byte	0x04, 0x17
        /*002a*/ 	.short	(.L_51 - .L_50)
.L_50:
        /*002c*/ 	.word	0x00000000
        /*0030*/ 	.short	0x0004
        /*0032*/ 	.short	0x0020
        /*0034*/ 	.byte	0x00, 0xf5, 0x21, 0x00


	//----- nvinfo : EIATTR_KPARAM_INFO
	.align		4
.L_51:
        /*0038*/ 	.byte	0x04, 0x17
        /*003a*/ 	.short	(.L_53 - .L_52)
.L_52:
        /*003c*/ 	.word	0x00000000
        /*0040*/ 	.short	0x0003
        /*0042*/ 	.short	0x0018
        /*0044*/ 	.byte	0x00, 0xf5, 0x21, 0x00


	//----- nvinfo : EIATTR_KPARAM_INFO
	.align		4
.L_53:
        /*0048*/ 	.byte	0x04, 0x17
        /*004a*/ 	.short	(.L_55 - .L_54)
.L_54:
        /*004c*/ 	.word	0x00000000
        /*0050*/ 	.short	0x0002
        /*0052*/ 	.short	0x0010
        /*0054*/ 	.byte	0x00, 0xf5, 0x21, 0x00


	//----- nvinfo : EIATTR_KPARAM_INFO
	.align		4
.L_55:
        /*0058*/ 	.byte	0x04, 0x17
        /*005a*/ 	.short	(.L_57 - .L_56)
.L_56:
        /*005c*/ 	.word	0x00000000
        /*0060*/ 	.short	0x0001
        /*0062*/ 	.short	0x0008
        /*0064*/ 	.byte	0x00, 0xf5, 0x21, 0x00


	//----- nvinfo : EIATTR_KPARAM_INFO
	.align		4
.L_57:
        /*0068*/ 	.byte	0x04, 0x17
        /*006a*/ 	.short	(.L_59 - .L_58)
.L_58:
        /*006c*/ 	.word	0x00000000
        /*0070*/ 	.short	0x0000
        /*0072*/ 	.short	0x0000
        /*0074*/ 	.byte	0x00, 0xf5, 0x21, 0x00


	//----- nvinfo : EIATTR_SPARSE_MMA_MASK
	.align		4
.L_59:
        /*0078*/ 	.byte	0x03, 0x50
        /*007a*/ 	.short	0x0000


	//----- nvinfo : EIATTR_MAXREG_COUNT
	.align		4
        /*007c*/ 	.byte	0x03, 0x1b
        /*007e*/ 	.short	0x00ff


	//----- nvinfo : EIATTR_MERCURY_ISA_VERSION
	.align		4
        /*0080*/ 	.byte	0x03, 0x5f
        /*0082*/ 	.short	0x0101


	//----- nvinfo : EIATTR_VRC_CTA_INIT_COUNT
	.align		4
        /*0084*/ 	.byte	0x02, 0x4a
	.zero		1
	.zero		1


	//----- nvinfo : EIATTR_EXIT_INSTR_OFFSETS
	.align		4
        /*0088*/ 	.byte	0x04, 0x1c
        /*008a*/ 	.short	(.L_61 - .L_60)


	//   ....[0]....
.L_60:
        /*008c*/ 	.word	0x000008b0


	//   ....[1]....
        /*0090*/ 	.word	0x00000900


	//   ....[2]....
        /*0094*/ 	.word	0x00000950


	//----- nvinfo : EIATTR_CRS_STACK_SIZE
	.align		4
.L_61:
        /*0098*/ 	.byte	0x04, 0x1e
        /*009a*/ 	.short	(.L_63 - .L_62)
.L_62:
        /*009c*/ 	.word	0x00000000


	//----- nvinfo : EIATTR_CBANK_PARAM_SIZE
	.align		4
.L_63:
        /*00a0*/ 	.byte	0x03, 0x19
        /*00a2*/ 	.short	0x0038


	//----- nvinfo : EIATTR_PARAM_CBANK
	.align		4
        /*00a4*/ 	.byte	0x04, 0x0a
        /*00a6*/ 	.short	(.L_65 - .L_64)
	.align		4
.L_64:
        /*00a8*/ 	.word	index@(.nv.constant0._Z11exploreWavePiS_P4NodeS_S_S_S_)
        /*00ac*/ 	.short	0x0380
        /*00ae*/ 	.short	0x0038


	//----- nvinfo : EIATTR_SW_WAR
	.align		4
.L_65:
        /*00b0*/ 	.byte	0x04, 0x36
        /*00b2*/ 	.short	(.L_67 - .L_66)
.L_66:
        /*00b4*/ 	.word	0x00000008
.L_67:


//--------------------- .nv.info._Z20childListExploreWavePiS_S_S_S_S_S_ --------------------------
	.section	.nv.info._Z20childListExploreWavePiS_S_S_S_S_S_,"",@"SHT_CUDA_INFO"
	.sectionflags	@""
	.align	4


	//----- nvinfo : EIATTR_CUDA_API_VERSION
	.align		4
        /*0000*/ 	.byte	0x04, 0x37
        /*0002*/ 	.short	(.L_69 - .L_68)
.L_68:
        /*0004*/ 	.word	0x00000082


	//----- nvinfo : EIATTR_KPARAM_INFO
	.align		4
.L_69:
        /*0008*/ 	.byte	0x04, 0x17
        /*000a*/ 	.short	(.L_71 - .L_70)
.L_70:
        /*000c*/ 	.word	0x00000000
        /*0010*/ 	.short	0x0006
        /*0012*/ 	.short	0x0030
        /*0014*/ 	.byte	0x00, 0xf5, 0x21, 0x00


	//----- nvinfo : EIATTR_KPARAM_INFO
	.align		4
.L_71:
        /*0018*/ 	.byte	0x04, 0x17
        /*001a*/ 	.short	(.L_73 - .L_72)
.L_72:
        /*001c*/ 	.word	0x00000000
        /*0020*/ 	.short	0x0005
        /*0022*/ 	.short	0x0028
        /*0024*/ 	.byte	0x00, 0xf5, 0x21, 0x00


	//----- nvinfo : EIATTR_KPARAM_INFO
	.align		4
.L_73:
        /*0028*/ 	.byte	0x04, 0x17
        /*002a*/ 	.short	(.L_75 - .L_74)
.L_74:
        /*002c*/ 	.word	0x00000000
        /*0030*/ 	.short	0x0004
        /*0032*/ 	.short	0x0020
        /*0034*/ 	.byte	0x00, 0xf5, 0x21, 0x00


	//----- nvinfo : EIATTR_KPARAM_INFO
	.align		4
.L_75:
        /*0038*/ 	.byte	0x04, 0x17
        /*003a*/ 	.short	(.L_77 - .L_76)
.L_76:
        /*003c*/ 	.word	0x00000000
        /*0040*/ 	.short	0x0003
        /*0042*/ 	.short	0x0018
        /*0044*/ 	.byte	0x00, 0xf5, 0x21, 0x00


	//----- nvinfo : EIATTR_KPARAM_INFO
	.align		4
.L_77:
        /*0048*/ 	.byte	0x04, 0x17
        /*004a*/ 	.short	(.L_79 - .L_78)
.L_78:
        /*004c*/ 	.word	0x00000000
        /*0050*/ 	.short	0x0002
        /*0052*/ 	.short	0x0010
        /*0054*/ 	.byte	0x00, 0xf5, 0x21, 0x00


	//----- nvinfo : EIATTR_KPARAM_INFO
	.align		4
.L_79:
        /*0058*/ 	.byte	0x04, 0x17
        /*005a*/ 	.short	(.L_81 - .L_80)
.L_80:
        /*005c*/ 	.word	0x00000000
        /*0060*/ 	.short	0x0001
        /*0062*/ 	.short	0x0008
        /*0064*/ 	.byte	0x00, 0xf5, 0x21, 0x00


	//----- nvinfo : EIATTR_KPARAM_INFO
	.align		4
.L_81:
        /*0068*/ 	.byte	0x04, 0x17
        /*006a*/ 	.short	(.L_83 - .L_82)
.L_82:
        /*006c*/ 	.word	0x00000000
        /*0070*/ 	.short	0x0000
        /*0072*/ 	.short	0x0000
        /*0074*/ 	.byte	0x00, 0xf5, 0x21, 0x00


	//----- nvinfo : EIATTR_SPARSE_MMA_MASK
	.align		4
.L_83:
        /*0078*/ 	.byte	0x03, 0x50
        /*007a*/ 	.short	0x0000


	//----- nvinfo : EIATTR_MAXREG_COUNT
	.align		4
        /*007c*/ 	.byte	0x03, 0x1b
        /*007e*/ 	.short	0x00ff


	//----- nvinfo : EIATTR_MERCURY_ISA_VERSION
	.align		4
        /*0080*/ 	.byte	0x03, 0x5f
        /*0082*/ 	.short	0x0101


	//----- nvinfo : EIATTR_VRC_CTA_INIT_COUNT
	.align		4
        /*0084*/ 	.byte	0x02, 0x4a
	.zero		1
	.zero		1


	//----- nvinfo : EIATTR_EXIT_INSTR_OFFSETS
	.align		4
        /*0088*/ 	.byte	0x04, 0x1c
        /*008a*/ 	.short	(.L_85 - .L_84)


	//   ....[0]....
.L_84:
        /*008c*/ 	.word	0x000008b0


	//   ....[1]....
        /*0090*/ 	.word	0x00000900


	//   ....[2]....
        /*0094*/ 	.word	0x00000950


	//----- nvinfo : EIATTR_CRS_STACK_SIZE
	.align		4
.L_85:
        /*0098*/ 	.byte	0x04, 0x1e
        /*009a*/ 	.short	(.L_87 - .L_86)
.L_86:
        /*009c*/ 	.word	0x00000000


	//----- nvinfo : EIATTR_CBANK_PARAM_SIZE
	.align		4
.L_87:
        /*00a0*/ 	.byte	0x03, 0x19
        /*00a2*/ 	.short	0x0038


	//----- nvinfo : EIATTR_PARAM_CBANK
	.align		4
        /*00a4*/ 	.byte	0x04, 0x0a
        /*00a6*/ 	.short	(.L_89 - .L_88)
	.align		4
.L_88:
        /*00a8*/ 	.word	index@(.nv.constant0._Z20childListExploreWavePiS_S_S_S_S_S_)
        /*00ac*/ 	.short	0x0380
        /*00ae*/ 	.short	0x0038


	//----- nvinfo : EIATTR_SW_WAR
	.align		4
.L_89:
        /*00b0*/ 	.byte	0x04, 0x36
        /*00b2*/ 	.short	(.L_91 - .L_90)
.L_90:
        /*00b4*/ 	.word	0x00000008
.L_91:


//--------------------- .nv.info._Z13backwardsWavePiS_S_S_S_S_S_ --------------------------
	.section	.nv.info._Z13backwardsWavePiS_S_S_S_S_S_,"",@"SHT_CUDA_INFO"
	.sectionflags	@""
	.align	4


	//----- nvinfo : EIATTR_CUDA_API_VERSION
	.align		4
        /*0000*/ 	.byte	0x04, 0x37
        /*0002*/ 	.short	(.L_93 - .L_92)
.L_92:
        /*0004*/ 	.word	0x00000082


	//----- nvinfo : EIATTR_KPARAM_INFO
	.align		4
.L_93:
        /*0008*/ 	.byte	0x04, 0x17
        /*000a*/ 	.short	(.L_95 - .L_94)
.L_94:
        /*000c*/ 	.word	0x00000000
        /*0010*/ 	.short	0x0006
        /*0012*/ 	.short	0x0030
        /*0014*/ 	.byte	0x00, 0xf5, 0x21, 0x00


	//----- nvinfo : EIATTR_KPARAM_INFO
	.align		4
.L_95:
        /*0018*/ 	.byte	0x04, 0x17
        /*001a*/ 	.short	(.L_97 - .L_96)
.L_96:
        /*001c*/ 	.word	0x00000000
        /*0020*/ 	.short	0x0005
        /*0022*/ 	.short	0x0028
        /*0024*/ 	.byte	0x00, 0xf5, 0x21, 0x00


	//----- nvinfo : EIATTR_KPARAM_INFO
	.align		4
.L_97:
        /*0028*/ 	.byte	0x04, 0x17
        /*002a*/ 	.short	(.L_99 - .L_98)
.L_98:
        /*002c*/ 	.word	0x00000000
        /*0030*/ 	.short	0x0004
        /*0032*/ 	.short	0x0020
        /*0034*/ 	.byte	0x00, 0xf5, 0x21, 0x00


	//----- nvinfo : EIATTR_KPARAM_INFO
	.align		4
.L_99:
        /*0038*/ 	.byte	0x04, 0x17
        /*003a*/ 	.short	(.L_101 - .L_100)
.L_100:
        /*003c*/ 	.word	0x00000000
        /*0040*/ 	.short	0x0003
        /*0042*/ 	.short	0x0018
        /*0044*/ 	.byte	0x00, 0xf5, 0x21, 0x00


	//----- nvinfo : EIATTR_KPARAM_INFO
	.align		4
.L_101:
        /*0048*/ 	.byte	0x04, 0x17
        /*004a*/ 	.short	(.L_103 - .L_102)
.L_102:
        /*004c*/ 	.word	0x00000000
        /*0050*/ 	.short	0x0002
        /*0052*/ 	.short	0x0010
        /*0054*/ 	.byte	0x00, 0xf5, 0x21, 0x00


	//----- nvinfo : EIATTR_KPARAM_INFO
	.align		4
.L_103:
        /*0058*/ 	.byte	0x04, 0x17
        /*005a*/ 	.short	(.L_105 - .L_104)
.L_104:
        /*005c*/ 	.word	0x00000000
        /*0060*/ 	.short	0x0001
        /*0062*/ 	.short	0x0008
        /*0064*/ 	.byte	0x00, 0xf5, 0x21, 0x00


	//----- nvinfo : EIATTR_KPARAM_INFO
	.align		4
.L_105:
        /*0068*/ 	.byte	0x04, 0x17
        /*006a*/ 	.short	(.L_107 - .L_106)
.L_106:
        /*006c*/ 	.word	0x00000000
        /*0070*/ 	.short	0x0000
        /*0072*/ 	.short	0x0000
        /*0074*/ 	.byte	0x00, 0xf5, 0x21, 0x00


	//----- nvinfo : EIATTR_SPARSE_MMA_MASK
	.align		4
.L_107:
        /*0078*/ 	.byte	0x03, 0x50
        /*007a*/ 	.short	0x0000


	//----- nvinfo : EIATTR_MAXREG_COUNT
	.align		4
        /*007c*/ 	.byte	0x03, 0x1b
        /*007e*/ 	.short	0x00ff


	//----- nvinfo : EIATTR_MERCURY_ISA_VERSION
	.align		4
        /*0080*/ 	.byte	0x03, 0x5f
        /*0082*/ 	.short	0x0101


	//----- nvinfo : EIATTR_VRC_CTA_INIT_COUNT
	.align		4
        /*0084*/ 	.byte	0x02, 0x4a
	.zero		1
	.zero		1


	//----- nvinfo : EIATTR_EXIT_INSTR_OFFSETS
	.align		4
        /*0088*/ 	.byte	0x04, 0x1c
        /*008a*/ 	.short	(.L_109 - .L_108)


	//   ....[0]....
.L_108:
        /*008c*/ 	.word	0x00000500


	//   ....[1]....
        /*0090*/ 	.word	0x00000550


	//   ....[2]....
        /*0094*/ 	.word	0x000005a0


	//----- nvinfo : EIATTR_CRS_STACK_SIZE
	.align		4
.L_109:
        /*0098*/ 	.byte	0x04, 0x1e
        /*009a*/ 	.short	(.L_111 - .L_110)
.L_110:
        /*009c*/ 	.word	0x00000000


	//----- nvinfo : EIATTR_CBANK_PARAM_SIZE
	.align		4
.L_111:
        /*00a0*/ 	.byte	0x03, 0x19
        /*00a2*/ 	.short	0x0038


	//----- nvinfo : EIATTR_PARAM_CBANK
	.align		4
        /*00a4*/ 	.byte	0x04, 0x0a
        /*00a6*/ 	.short	(.L_113 - .L_112)
	.align		4
.L_112:
        /*00a8*/ 	.word	index@(.nv.constant0._Z13backwardsWavePiS_S_S_S_S_S_)
        /*00ac*/ 	.short	0x0380
        /*00ae*/ 	.short	0x0038


	//----- nvinfo : EIATTR_SW_WAR
	.align		4
.L_113:
        /*00b0*/ 	.byte	0x04, 0x36
        /*00b2*/ 	.short	(.L_115 - .L_114)
.L_114:
        /*00b4*/ 	.word	0x00000008
.L_115:


//--------------------- .nv.info._Z23parentListBackwardsWavePiS_S_S_S_S_ --------------------------
	.section	.nv.info._Z23parentListBackwardsWavePiS_S_S_S_S_,"",@"SHT_CUDA_INFO"
	.sectionflags	@""
	.align	4


	//----- nvinfo : EIATTR_CUDA_API_VERSION
	.align		4
        /*0000*/ 	.byte	0x04, 0x37
        /*0002*/ 	.short	(.L_117 - .L_116)
.L_116:
        /*0004*/ 	.word	0x00000082


	//----- nvinfo : EIATTR_KPARAM_INFO
	.align		4
.L_117:
        /*0008*/ 	.byte	0x04, 0x17
        /*000a*/ 	.short	(.L_119 - .L_118)
.L_118:
        /*000c*/ 	.word	0x00000000
        /*0010*/ 	.short	0x0005
        /*0012*/ 	.short	0x0028
        /*0014*/ 	.byte	0x00, 0xf5, 0x21, 0x00


	//----- nvinfo : EIATTR_KPARAM_INFO
	.align		4
.L_119:
        /*0018*/ 	.byte	0x04, 0x17
        /*001a*/ 	.short	(.L_121 - .L_120)
.L_120:
        /*001c*/ 	.word	0x00000000
        /*0020*/ 	.short	0x0004
        /*0022*/ 	.short	0x0020
        /*0024*/ 	.byte	0x00, 0xf5, 0x21, 0x00


	//----- nvinfo : EIATTR_KPARAM_INFO
	.align		4
.L_121:
        /*0028*/ 	.byte	0x04, 0x17
        /*002a*/ 	.short	(.L_123 - .L_122)
.L_122:
        /*002c*/ 	.word	0x00000000
        /*0030*/ 	.short	0x0003
        /*0032*/ 	.short	0x0018
        /*0034*/ 	.byte	0x00, 0xf5, 0x21, 0x00


	//----- nvinfo : EIATTR_KPARAM_INFO
	.align		4
.L_123:
        /*0038*/ 	.byte	0x04, 0x17
        /*003a*/ 	.short	(.L_125 - .L_124)
.L_124:
        /*003c*/ 	.word	0x00000000
        /*0040*/ 	.short	0x0002
        /*0042*/ 	.short	0x0010
        /*0044*/ 	.byte	0x00, 0xf5, 0x21, 0x00


	//----- nvinfo : EIATTR_KPARAM_INFO
	.align		4
.L_125:
        /*0048*/ 	.byte	0x04, 0x17
        /*004a*/ 	.short	(.L_127 - .L_126)
.L_126:
        /*004c*/ 	.word	0x00000000
        /*0050*/ 	.short	0x0001
        /*0052*/ 	.short	0x0008
        /*0054*/ 	.byte	0x00, 0xf5, 0x21, 0x00


	//----- nvinfo : EIATTR_KPARAM_INFO
	.align		4
.L_127:
        /*0058*/ 	.byte	0x04, 0x17
        /*005a*/ 	.short	(.L_129 - .L_128)
.L_128:
        /*005c*/ 	.word	0x00000000
        /*0060*/ 	.short	0x0000
        /*0062*/ 	.short	0x0000
        /*0064*/ 	.byte	0x00, 0xf5, 0x21, 0x00


	//----- nvinfo : EIATTR_SPARSE_MMA_MASK
	.align		4
.L_129:
        /*0068*/ 	.byte	0x03, 0x50
        /*006a*/ 	.short	0x0000


	//----- nvinfo : EIATTR_MAXREG_COUNT
	.align		4
        /*006c*/ 	.byte	0x03, 0x1b
        /*006e*/ 	.short	0x00ff


	//----- nvinfo : EIATTR_MERCURY_ISA_VERSION
	.align		4
        /*0070*/ 	.byte	0x03, 0x5f
        /*0072*/ 	.short	0x0101


	//----- nvinfo : EIATTR_VRC_CTA_INIT_COUNT
	.align		4
        /*0074*/ 	.byte	0x02, 0x4a
	.zero		1
	.zero		1


	//----- nvinfo : EIATTR_EXIT_INSTR_OFFSETS
	.align		4
        /*0078*/ 	.byte	0x04, 0x1c
        /*007a*/ 	.short	(.L_131 - .L_130)


	//   ....[0]....
.L_130:
        /*007c*/ 	.word	0x000003e0


	//   ....[1]....
        /*0080*/ 	.word	0x00000430


	//   ....[2]....
        /*0084*/ 	.word	0x00000480


	//----- nvinfo : EIATTR_CRS_STACK_SIZE
	.align		4
.L_131:
        /*0088*/ 	.byte	0x04, 0x1e
        /*008a*/ 	.short	(.L_133 - .L_132)
.L_132:
        /*008c*/ 	.word	0x00000000


	//----- nvinfo : EIATTR_CBANK_PARAM_SIZE
	.align		4
.L_133:
        /*0090*/ 	.byte	0x03, 0x19
        /*0092*/ 	.short	0x0030


	//----- nvinfo : EIATTR_PARAM_CBANK
	.align		4
        /*0094*/ 	.byte	0x04, 0x0a
        /*0096*/ 	.short	(.L_135 - .L_134)
	.align		4
.L_134:
        /*0098*/ 	.word	index@(.nv.constant0._Z23parentListBackwardsWavePiS_S_S_S_S_)
        /*009c*/ 	.short	0x0380
        /*009e*/ 	.short	0x0030


	//----- nvinfo : EIATTR_SW_WAR
	.align		4
.L_135:
        /*00a0*/ 	.byte	0x04, 0x36
        /*00a2*/ 	.short	(.L_137 - .L_136)
.L_136:
        /*00a4*/ 	.word	0x00000008
.L_137:


//--------------------- .nv.callgraph             --------------------------
	.section	.nv.callgraph,"",@"SHT_CUDA_CALLGRAPH"
	.align	4
	.sectionentsize	8
	.align		4
        /*0000*/ 	.word	0x00000000
	.align		4
        /*0004*/ 	.word	0xffffffff
	.align		4
        /*0008*/ 	.word	0x00000000
	.align		4
        /*000c*/ 	.word	0xfffffffe
	.align		4
        /*0010*/ 	.word	0x00000000
	.align		4
        /*0014*/ 	.word	0xfffffffd
	.align		4
        /*0018*/ 	.word	0x00000000
	.align		4
        /*001c*/ 	.word	0xfffffffc


//--------------------- .text._Z19setPreviousExploredPiS_S_ --------------------------
	.section	.text._Z19setPreviousExploredPiS_S_,"ax",@progbits
	.align	128
        .global         _Z19setPreviousExploredPiS_S_
        .type           _Z19setPreviousExploredPiS_S_,@function
        .size           _Z19setPreviousExploredPiS_S_,(.L_x_28 - _Z19setPreviousExploredPiS_S_)
        .other          _Z19setPreviousExploredPiS_S_,@"STO_CUDA_ENTRY STV_DEFAULT"
_Z19setPreviousExploredPiS_S_:
.text._Z19setPreviousExploredPiS_S_:
[----:B------:R-:W-:Y:S08]  /*0000*/  LDC R1, c[0x0][0x37c] ;  /* 0x0000df00ff017b82 */ /* 0x000ff00000000800 */
[----:B------:R-:W0:Y:S01]  /*0010*/  LDC.64 R2, c[0x0][0x390] ;  /* 0x0000e400ff027b82 */ /* 0x000e220000000a00 */
[----:B------:R-:W0:Y:S02]  /*0020*/  LDCU.64 UR4, c[0x0][0x358] ;  /* 0x00006b00ff0477ac */ /* 0x000e240008000a00 */
[----:B0-----:R-:W2:Y:S01]  /*0030*/  LDG.E R2, desc[UR4][R2.64] ;  /* 0x0000000402027981 */ /* 0x001ea2000c1e1900 */
[----:B------:R-:W0:Y:S01]  /*0040*/  S2R R5, SR_CTAID.X ;  /* 0x0000000000057919 */ /* 0x000e220000002500 */
[----:B------:R-:W0:Y:S02]  /*0050*/  S2R R0, SR_TID.X ;  /* 0x0000000000007919 */ /* 0x000e240000002100 */
[----:B0-----:R-:W-:-:S04]  /*0060*/  LEA R5, R5, R0, 0x9 ;  /* 0x0000000005057211 */ /* 0x001fc800078e48ff */
[----:B--2---:R-:W-:-:S13]  /*0070*/  ISETP.GE.AND P0, PT, R5, R2, PT ;  /* 0x000000020500720c */ /* 0x004fda0003f06270 */
[----:B------:R-:W-:Y:S05]  /*0080*/  @P0 EXIT ;  /* 0x000000000000094d */ /* 0x000fea0003800000 */
[----:B------:R-:W0:Y:S02]  /*0090*/  LDC.64 R2, c[0x0][0x380] ;  /* 0x0000e000ff027b82 */ /* 0x000e240000000a00 */
[----:B0-----:R-:W-:-:S06]  /*00a0*/  IMAD.WIDE R2, R5, 0x4, R2 ;  /* 0x0000000405027825 */ /* 0x001fcc00078e0202 */
[----:B------:R-:W2:Y:S02]  /*00b0*/  LDG.E R2, desc[UR4][R2.64] ;  /* 0x0000000402027981 */ /* 0x000ea4000c1e1900 */
[----:B--2---:R-:W-:-:S13]  /*00c0*/  ISETP.NE.AND P0, PT, R2, 0x1, PT ;  /* 0x000000010200780c */ /* 0x004fda0003f05270 */
[----:B------:R-:W-:Y:S05]  /*00d0*/  @P0 EXIT ;  /* 0x000000000000094d */ /* 0x000fea0003800000 */
[----:B------:R-:W0:Y:S01]  /*00e0*/  LDC.64 R2, c[0x0][0x388] ;  /* 0x0000e200ff027b82 */ /* 0x000e220000000a00 */
[----:B------:R-:W-:Y:S02]  /*00f0*/  HFMA2 R7, -RZ, RZ, 0, 1.1920928955078125e-07 ;  /* 0x00000002ff077431 */ /* 0x000fe400000001ff */
[----:B0-----:R-:W-:-:S05]  /*0100*/  IMAD.WIDE R2, R5, 0x4, R2 ;  /* 0x0000000405027825 */ /* 0x001fca00078e0202 */
[----:B------:R-:W-:Y:S01]  /*0110*/  STG.E desc[UR4][R2.64], R7 ;  /* 0x0000000702007986 */ /* 0x000fe2000c101904 */
[----:B------:R-:W-:Y:S05]  /*0120*/  EXIT ;  /* 0x000000000000794d */ /* 0x000fea0003800000 */
.L_x_0:
[----:B------:R-:W-:-:S00]  /*0130*/  BRA `(.L_x_0) ;  /* 0xfffffffc00fc7947 */ /* 0x000fc0000383ffff */
[----:B------:R-:W-:-:S00]  /*0140*/  NOP ;  /* 0x0000000000007918 */ /* 0x000fc00000000000 */
        /* <DEDUP_REMOVED lines=11> */
.L_x_28:


//--------------------- .text._Z11exploreWavePiS_P4NodeS_S_S_S_ --------------------------
	.section	.text._Z11exploreWavePiS_P4NodeS_S_S_S_,"ax",@progbits
	.align	128
        .global         _Z11exploreWavePiS_P4NodeS_S_S_S_
        .type           _Z11exploreWavePiS_P4NodeS_S_S_S_,@function
        .size           _Z11exploreWavePiS_P4NodeS_S_S_S_,(.L_x_29 - _Z11exploreWavePiS_P4NodeS_S_S_S_)
        .other          _Z11exploreWavePiS_P4NodeS_S_S_S_,@"STO_CUDA_ENTRY STV_DEFAULT"
_Z11exploreWavePiS_P4NodeS_S_S_S_:
.text._Z11exploreWavePiS_P4NodeS_S_S_S_:
[----:B------:R-:W-:Y:S08]  /*0000*/  LDC R1, c[0x0][0x37c] ;  /* 0x0000df00ff017b82 */ /* 0x000ff00000000800 */
[----:B------:R-:W0:Y:S01]  /*0010*/  LDC.64 R2, c[0x0][0x3a8] ;  /* 0x0000ea00ff027b82 */ /* 0x000e220000000a00 */
[----:B------:R-:W0:Y:S01]  /*0020*/  LDCU.64 UR4, c[0x0][0x358] ;  /* 0x00006b00ff0477ac */ /* 0x000e220008000a00 */
[----:B------:R-:W1:Y:S01]  /*0030*/  S2R R0, SR_CTAID.X ;  /* 0x0000000000007919 */ /* 0x000e620000002500 */
[----:B------:R-:W2:Y:S01]  /*0040*/  LDCU.64 UR6, c[0x0][0x398] ;  /* 0x00007300ff0677ac */ /* 0x000ea20008000a00 */
[----:B0-----:R-:W3:Y:S01]  /*0050*/  LDG.E R3, desc[UR4][R2.64] ;  /* 0x0000000402037981 */ /* 0x001ee2000c1e1900 */
[----:B------:R-:W-:Y:S01]  /*0060*/  BSSY.RECONVERGENT B0, `(.L_x_1) ;  /* 0x0000081000007945 */ /* 0x000fe20003800200 */
[----:B------:R-:W1:Y:S02]  /*0070*/  S2R R5, SR_TID.X ;  /* 0x0000000000057919 */ /* 0x000e640000002100 */
[----:B-1----:R-:W-:-:S05]  /*0080*/  IMAD R0, R0, 0x200, R5 ;  /* 0x0000020000007824 */ /* 0x002fca00078e0205 */
[----:B---3--:R-:W-:-:S13]  /*0090*/  ISETP.GE.AND P0, PT, R0, R3, PT ;  /* 0x000000030000720c */ /* 0x008fda0003f06270 */
[----:B--2---:R-:W-:Y:S05]  /*00a0*/  @P0 BRA `(.L_x_2) ;  /* 0x0000000400f00947 */ /* 0x004fea0003800000 */
[----:B------:R-:W0:Y:S02]  /*00b0*/  LDC.64 R2, c[0x0][0x380] ;  /* 0x0000e000ff027b82 */ /* 0x000e240000000a00 */
[----:B0-----:R-:W-:-:S06]  /*00c0*/  IMAD.WIDE R2, R0, 0x4, R2 ;  /* 0x0000000400027825 */ /* 0x001fcc00078e0202 */
[----:B------:R-:W2:Y:S02]  /*00d0*/  LDG.E R2, desc[UR4][R2.64] ;  /* 0x0000000402027981 */ /* 0x000ea4000c1e1900 */
[----:B--2---:R-:W-:-:S13]  /*00e0*/  ISETP.NE.AND P0, PT, R2, 0x1, PT ;  /* 0x000000010200780c */ /* 0x004fda0003f05270 */
[----:B------:R-:W-:Y:S05]  /*00f0*/  @P0 BRA `(.L_x_2) ;  /* 0x0000000400dc0947 */ /* 0x000fea0003800000 */
[----:B------:R-:W0:Y:S02]  /*0100*/  LDC.64 R2, c[0x0][0x390] ;  /* 0x0000e400ff027b82 */ /* 0x000e240000000a00 */
[----:B0-----:R-:W-:-:S05]  /*0110*/  IMAD.WIDE R2, R0, 0x18, R2 ;  /* 0x0000001800027825 */ /* 0x001fca00078e0202 */
[----:B------:R-:W2:Y:S02]  /*0120*/  LDG.E R14, desc[UR4][R2.64+0x10] ;  /* 0x00001004020e7981 */ /* 0x000ea4000c1e1900 */
[----:B--2---:R-:W-:-:S13]  /*0130*/  ISETP.GE.AND P0, PT, R14, 0x1, PT ;  /* 0x000000010e00780c */ /* 0x004fda0003f06270 */
[----:B------:R-:W-:Y:S05]  /*0140*/  @!P0 BRA `(.L_x_2) ;  /* 0x0000000400c88947 */ /* 0x000fea0003800000 */
[----:B------:R-:W0:Y:S01]  /*0150*/  LDC.64 R2, c[0x0][0x3a0] ;  /* 0x0000e800ff027b82 */ /* 0x000e220000000a00 */
[C---:B------:R-:W-:Y:S01]  /*0160*/  ISETP.GE.U32.AND P1, PT, R14.reuse, 0x4, PT ;  /* 0x000000040e00780c */ /* 0x040fe20003f26070 */
[----:B------:R-:W-:Y:S01]  /*0170*/  BSSY.RECONVERGENT B1, `(.L_x_3) ;  /* 0x0000055000017945 */ /* 0x000fe20003800200 */
[----:B------:R-:W-:Y:S01]  /*0180*/  LOP3.LUT R4, R14, 0x3, RZ, 0xc0, !PT ;  /* 0x000000030e047812 */ /* 0x000fe200078ec0ff */
[----:B------:R-:W-:-:S03]  /*0190*/  IMAD.MOV.U32 R5, RZ, RZ, RZ ;  /* 0x000000ffff057224 */ /* 0x000fc600078e00ff */
[----:B------:R-:W-:Y:S01]  /*01a0*/  ISETP.NE.AND P0, PT, R4, RZ, PT ;  /* 0x000000ff0400720c */ /* 0x000fe20003f05270 */
[----:B0-----:R-:W-:-:S06]  /*01b0*/  IMAD.WIDE R2, R0, 0x4, R2 ;  /* 0x0000000400027825 */ /* 0x001fcc00078e0202 */
[----:B------:R-:W-:Y:S06]  /*01c0*/  @!P1 BRA `(.L_x_4) ;  /* 0x00000004003c9947 */ /* 0x000fec0003800000 */
[----:B------:R-:W0:Y:S01]  /*01d0*/  LDC.64 R6, c[0x0][0x3b0] ;  /* 0x0000ec00ff067b82 */ /* 0x000e220000000a00 */
[----:B------:R-:W-:Y:S02]  /*01e0*/  LOP3.LUT R5, R14, 0x7ffffffc, RZ, 0xc0, !PT ;  /* 0x7ffffffc0e057812 */ /* 0x000fe400078ec0ff */
[----:B------:R-:W-:Y:S02]  /*01f0*/  CS2R R14, SRZ ;  /* 0x00000000000e7805 */ /* 0x000fe4000001ff00 */
[----:B------:R-:W-:-:S03]  /*0200*/  IADD3 R16, PT, PT, -R5, RZ, RZ ;  /* 0x000000ff05107210 */ /* 0x000fc60007ffe1ff */
[----:B------:R-:W1:Y:S08]  /*0210*/  LDC.64 R8, c[0x0][0x398] ;  /* 0x0000e600ff087b82 */ /* 0x000e700000000a00 */
[----:B------:R-:W2:Y:S08]  /*0220*/  LDC.64 R10, c[0x0][0x380] ;  /* 0x0000e000ff0a7b82 */ /* 0x000eb00000000a00 */
[----:B------:R-:W3:Y:S02]  /*0230*/  LDC.64 R12, c[0x0][0x388] ;  /* 0x0000e200ff0c7b82 */ /* 0x000ee40000000a00 */
.L_x_5:
[----:B0---4-:R-:W4:Y:S02]  /*0240*/  LDG.E R17, desc[UR4][R6.64] ;  /* 0x0000000406117981 */ /* 0x011f24000c1e1900 */
[----:B----4-:R-:W-:-:S04]  /*0250*/  IMAD R17, R0, R17, R15 ;  /* 0x0000001100117224 */ /* 0x010fc800078e020f */
[----:B-1----:R-:W-:-:S06]  /*0260*/  IMAD.WIDE R24, R17, 0x4, R8 ;  /* 0x0000000411187825 */ /* 0x002fcc00078e0208 */
[----:B------:R-:W3:Y:S01]  /*0270*/  LDG.E R25, desc[UR4][R24.64] ;  /* 0x0000000418197981 */ /* 0x000ee2000c1e1900 */
[----:B------:R-:W-:Y:S02]  /*0280*/  HFMA2 R18, -RZ, RZ, 0, 0 ;  /* 0x00000000ff127431 */ /* 0x000fe400000001ff */
[----:B------:R-:W-:Y:S02]  /*0290*/  IMAD.MOV.U32 R19, RZ, RZ, 0x1 ;  /* 0x00000001ff137424 */ /* 0x000fe400078e00ff */
[----:B---3--:R-:W-:-:S04]  /*02a0*/  IMAD.WIDE R20, R25, 0x4, R12 ;  /* 0x0000000419147825 */ /* 0x008fc800078e020c */
[----:B--2---:R-:W-:Y:S01]  /*02b0*/  IMAD.WIDE R22, R25, 0x4, R10 ;  /* 0x0000000419167825 */ /* 0x004fe200078e020a */
[----:B-----5:R0:W5:Y:S05]  /*02c0*/  ATOMG.E.CAS.STRONG.GPU PT, RZ, [R20], R18, R19 ;  /* 0x0000001214ff73a9 */ /* 0x02016a00001ee113 */
[----:B------:R-:W2:Y:S02]  /*02d0*/  LDG.E R22, desc[UR4][R22.64] ;  /* 0x0000000416167981 */ /* 0x000ea4000c1e1900 */
[----:B--2---:R-:W-:-:S13]  /*02e0*/  ISETP.NE.AND P1, PT, R22, RZ, PT ;  /* 0x000000ff1600720c */ /* 0x004fda0003f25270 */
[----:B------:R-:W2:Y:S01]  /*02f0*/  @!P1 LDG.E R17, desc[UR4][R2.64] ;  /* 0x0000000402119981 */ /* 0x000ea2000c1e1900 */
[----:B------:R-:W1:Y:S02]  /*0300*/  @!P1 LDC.64 R26, c[0x0][0x3a0] ;  /* 0x0000e800ff1a9b82 */ /* 0x000e640000000a00 */
[----:B-1----:R-:W-:-:S04]  /*0310*/  @!P1 IMAD.WIDE R26, R25, 0x4, R26 ;  /* 0x00000004191a9825 */ /* 0x002fc800078e021a */
[----:B--2---:R-:W-:-:S05]  /*0320*/  @!P1 VIADD R17, R17, 0x1 ;  /* 0x0000000111119836 */ /* 0x004fca0000000000 */
[----:B------:R1:W-:Y:S04]  /*0330*/  @!P1 STG.E desc[UR4][R26.64], R17 ;  /* 0x000000111a009986 */ /* 0x0003e8000c101904 */
[----:B------:R-:W2:Y:S02]  /*0340*/  LDG.E R25, desc[UR4][R6.64] ;  /* 0x0000000406197981 */ /* 0x000ea4000c1e1900 */
[----:B--2---:R-:W-:-:S05]  /*0350*/  IMAD R25, R0, R25, RZ ;  /* 0x0000001900197224 */ /* 0x004fca00078e02ff */
[----:B------:R-:W-:-:S04]  /*0360*/  IADD3 R24, P1, PT, R25, R15, RZ ;  /* 0x0000000f19187210 */ /* 0x000fc80007f3e0ff */
[----:B------:R-:W-:Y:S02]  /*0370*/  LEA.HI.X.SX32 R25, R25, R14, 0x1, P1 ;  /* 0x0000000e19197211 */ /* 0x000fe400008f0eff */
[----:B------:R-:W-:-:S04]  /*0380*/  LEA R28, P1, R24, UR6, 0x2 ;  /* 0x00000006181c7c11 */ /* 0x000fc8000f8210ff */
[----:B------:R-:W-:-:S06]  /*0390*/  LEA.HI.X R29, R24, UR7, R25, 0x2, P1 ;  /* 0x00000007181d7c11 */ /* 0x000fcc00088f1419 */
[----:B------:R-:W0:Y:S02]  /*03a0*/  LDG.E R29, desc[UR4][R28.64+0x4] ;  /* 0x000004041c1d7981 */ /* 0x000e24000c1e1900 */
[----:B0-----:R-:W-:-:S04]  /*03b0*/  IMAD.WIDE R20, R29, 0x4, R12 ;  /* 0x000000041d147825 */ /* 0x001fc800078e020c */
[----:B------:R-:W-:Y:S01]  /*03c0*/  IMAD.WIDE R22, R29, 0x4, R10 ;  /* 0x000000041d167825 */ /* 0x000fe200078e020a */
[----:B------:R0:W5:Y:S05]  /*03d0*/  ATOMG.E.CAS.STRONG.GPU PT, RZ, [R20], R18, R19 ;  /* 0x0000001214ff73a9 */ /* 0x00016a00001ee113 */
[----:B------:R-:W2:Y:S02]  /*03e0*/  LDG.E R22, desc[UR4][R22.64] ;  /* 0x0000000416167981 */ /* 0x000ea4000c1e1900 */
[----:B--2---:R-:W-:-:S13]  /*03f0*/  ISETP.NE.AND P1, PT, R22, RZ, PT ;  /* 0x000000ff1600720c */ /* 0x004fda0003f25270 */
[----:B-1----:R-:W2:Y:S01]  /*0400*/  @!P1 LDG.E R17, desc[UR4][R2.64] ;  /* 0x0000000402119981 */ /* 0x002ea2000c1e1900 */
[----:B------:R-:W1:Y:S02]  /*0410*/  @!P1 LDC.64 R24, c[0x0][0x3a0] ;  /* 0x0000e800ff189b82 */ /* 0x000e640000000a00 */
[----:B-1----:R-:W-:Y:S01]  /*0420*/  @!P1 IMAD.WIDE R24, R29, 0x4, R24 ;  /* 0x000000041d189825 */ /* 0x002fe200078e0218 */
[----:B--2---:R-:W-:-:S05]  /*0430*/  @!P1 IADD3 R17, PT, PT, R17, 0x1, RZ ;  /* 0x0000000111119810 */ /* 0x004fca0007ffe0ff */
        /* <DEDUP_REMOVED lines=31> */
[----:B------:R-:W0:Y:S01]  /*0630*/  @!P1 LDC.64 R24, c[0x0][0x3a0] ;  /* 0x0000e800ff189b82 */ /* 0x000e220000000a00 */
[----:B------:R-:W-:-:S05]  /*0640*/  VIADD R16, R16, 0x4 ;  /* 0x0000000410107836 */ /* 0x000fca0000000000 */
[----:B------:R-:W-:Y:S01]  /*0650*/  ISETP.NE.AND P2, PT, R16, RZ, PT ;  /* 0x000000ff1000720c */ /* 0x000fe20003f45270 */
[----:B0-----:R-:W-:Y:S01]  /*0660*/  @!P1 IMAD.WIDE R24, R27, 0x4, R24 ;  /* 0x000000041b189825 */ /* 0x001fe200078e0218 */
[----:B--2---:R-:W-:-:S05]  /*0670*/  @!P1 IADD3 R17, PT, PT, R17, 0x1, RZ ;  /* 0x0000000111119810 */ /* 0x004fca0007ffe0ff */
[----:B------:R4:W-:Y:S01]  /*0680*/  @!P1 STG.E desc[UR4][R24.64], R17 ;  /* 0x0000001118009986 */ /* 0x0009e2000c101904 */
[----:B------:R-:W-:-:S04]  /*0690*/  IADD3 R15, P1, PT, R15, 0x4, RZ ;  /* 0x000000040f0f7810 */ /* 0x000fc80007f3e0ff */
[----:B------:R-:W-:Y:S01]  /*06a0*/  IADD3.X R14, PT, PT, RZ, R14, RZ, P1, !PT ;  /* 0x0000000eff0e7210 */ /* 0x000fe20000ffe4ff */
[----:B------:R-:W-:Y:S08]  /*06b0*/  @P2 BRA `(.L_x_5) ;  /* 0xfffffff800e02947 */ /* 0x000ff0000383ffff */
.L_x_4:
[----:B------:R-:W-:Y:S05]  /*06c0*/  BSYNC.RECONVERGENT B1 ;  /* 0x0000000000017941 */ /* 0x000fea0003800200 */
.L_x_3:
[----:B------:R-:W-:Y:S05]  /*06d0*/  @!P0 BRA `(.L_x_2) ;  /* 0x0000000000648947 */ /* 0x000fea0003800000 */
[----:B------:R-:W0:Y:S01]  /*06e0*/  LDC.64 R6, c[0x0][0x3b0] ;  /* 0x0000ec00ff067b82 */ /* 0x000e220000000a00 */
[----:B------:R-:W-:-:S07]  /*06f0*/  IMAD.MOV R4, RZ, RZ, -R4 ;  /* 0x000000ffff047224 */ /* 0x000fce00078e0a04 */
[----:B------:R-:W1:Y:S08]  /*0700*/  LDC.64 R8, c[0x0][0x398] ;  /* 0x0000e600ff087b82 */ /* 0x000e700000000a00 */
[----:B------:R-:W2:Y:S08]  /*0710*/  LDC.64 R10, c[0x0][0x380] ;  /* 0x0000e000ff0a7b82 */ /* 0x000eb00000000a00 */
[----:B------:R-:W3:Y:S02]  /*0720*/  LDC.64 R12, c[0x0][0x388] ;  /* 0x0000e200ff0c7b82 */ /* 0x000ee40000000a00 */
.L_x_6:
[----:B0-----:R-:W4:Y:S02]  /*0730*/  LDG.E R14, desc[UR4][R6.64] ;  /* 0x00000004060e7981 */ /* 0x001f24000c1e1900 */
[----:B----4-:R-:W-:-:S04]  /*0740*/  IMAD R15, R0, R14, R5 ;  /* 0x0000000e000f7224 */ /* 0x010fc800078e0205 */
[----:B-1----:R-:W-:-:S06]  /*0750*/  IMAD.WIDE R14, R15, 0x4, R8 ;  /* 0x000000040f0e7825 */ /* 0x002fcc00078e0208 */
[----:B------:R-:W3:Y:S01]  /*0760*/  LDG.E R15, desc[UR4][R14.64] ;  /* 0x000000040e0f7981 */ /* 0x000ee2000c1e1900 */
[----:B------:R-:W-:Y:S02]  /*0770*/  HFMA2 R25, -RZ, RZ, 0, 5.9604644775390625e-08 ;  /* 0x00000001ff197431 */ /* 0x000fe400000001ff */
[----:B------:R-:W-:Y:S02]  /*0780*/  IMAD.MOV.U32 R24, RZ, RZ, RZ ;  /* 0x000000ffff187224 */ /* 0x000fe400078e00ff */
[----:B---3--:R-:W-:-:S04]  /*0790*/  IMAD.WIDE R16, R15, 0x4, R12 ;  /* 0x000000040f107825 */ /* 0x008fc800078e020c */
[----:B--2---:R-:W-:Y:S01]  /*07a0*/  IMAD.WIDE R18, R15, 0x4, R10 ;  /* 0x000000040f127825 */ /* 0x004fe200078e020a */
[----:B-----5:R0:W5:Y:S05]  /*07b0*/  ATOMG.E.CAS.STRONG.GPU PT, RZ, [R16], R24, R25 ;  /* 0x0000001810ff73a9 */ /* 0x02016a00001ee119 */
[----:B------:R-:W2:Y:S02]  /*07c0*/  LDG.E R18, desc[UR4][R18.64] ;  /* 0x0000000412127981 */ /* 0x000ea4000c1e1900 */
[----:B--2---:R-:W-:-:S13]  /*07d0*/  ISETP.NE.AND P0, PT, R18, RZ, PT ;  /* 0x000000ff1200720c */ /* 0x004fda0003f05270 */
[----:B------:R-:W2:Y:S01]  /*07e0*/  @!P0 LDG.E R22, desc[UR4][R2.64] ;  /* 0x0000000402168981 */ /* 0x000ea2000c1e1900 */
[----:B------:R-:W1:Y:S01]  /*07f0*/  @!P0 LDC.64 R20, c[0x0][0x3a0] ;  /* 0x0000e800ff148b82 */ /* 0x000e620000000a00 */
[----:B------:R-:W-:Y:S01]  /*0800*/  VIADD R4, R4, 0x1 ;  /* 0x0000000104047836 */ /* 0x000fe20000000000 */
[----:B------:R-:W-:Y:S01]  /*0810*/  IADD3 R5, PT, PT, R5, 0x1, RZ ;  /* 0x0000000105057810 */ /* 0x000fe20007ffe0ff */
[----:B-1----:R-:W-:Y:S01]  /*0820*/  @!P0 IMAD.WIDE R20, R15, 0x4, R20 ;  /* 0x000000040f148825 */ /* 0x002fe200078e0214 */
[----:B--2---:R-:W-:-:S05]  /*0830*/  @!P0 IADD3 R15, PT, PT, R22, 0x1, RZ ;  /* 0x00000001160f8810 */ /* 0x004fca0007ffe0ff */
[----:B------:R0:W-:Y:S01]  /*0840*/  @!P0 STG.E desc[UR4][R20.64], R15 ;  /* 0x0000000f14008986 */ /* 0x0001e2000c101904 */
[----:B------:R-:W-:-:S13]  /*0850*/  ISETP.NE.AND P0, PT, R4, RZ, PT ;  /* 0x000000ff0400720c */ /* 0x000fda0003f05270 */
[----:B0-----:R-:W-:Y:S05]  /*0860*/  @P0 BRA `(.L_x_6) ;  /* 0xfffffffc00b00947 */ /* 0x001fea000383ffff */
.L_x_2:
[----:B------:R-:W-:Y:S05]  /*0870*/  BSYNC.RECONVERGENT B0 ;  /* 0x0000000000007941 */ /* 0x000fea0003800200 */
.L_x_1:
[----:B------:R-:W0:Y:S02]  /*0880*/  LDC.64 R2, c[0x0][0x3a8] ;  /* 0x0000ea00ff027b82 */ /* 0x000e240000000a00 */
[----:B0-----:R-:W2:Y:S02]  /*0890*/  LDG.E R3, desc[UR4][R2.64] ;  /* 0x0000000402037981 */ /* 0x001ea4000c1e1900 */
        /* <DEDUP_REMOVED lines=8> */
[----:B------:R-:W-:Y:S02]  /*0920*/  IMAD.MOV.U32 R5, RZ, RZ, 0x2 ;  /* 0x00000002ff057424 */ /* 0x000fe400078e00ff */
[----:B0-----:R-:W-:-:S05]  /*0930*/  IMAD.WIDE R2, R0, 0x4, R2 ;  /* 0x0000000400027825 */ /* 0x001fca00078e0202 */
[----:B------:R-:W-:Y:S01]  /*0940*/  STG.E desc[UR4][R2.64], R5 ;  /* 0x0000000502007986 */ /* 0x000fe2000c101904 */
[----:B------:R-:W-:Y:S05]  /*0950*/  EXIT ;  /* 0x000000000000794d */ /* 0x000fea0003800000 */
.L_x_7:
        /* <DEDUP_REMOVED lines=10> */
.L_x_29:


//--------------------- .text._Z20childListExploreWavePiS_S_S_S_S_S_ --------------------------
	.section	.text._Z20childListExploreWavePiS_S_S_S_S_S_,"ax",@progbits
	.align	128
        .global         _Z20childListExploreWavePiS_S_S_S_S_S_
        .type           _Z20childListExploreWavePiS_S_S_S_S_S_,@function
        .size           _Z20childListExploreWavePiS_S_S_S_S_S_,(.L_x_30 - _Z20childListExploreWavePiS_S_S_S_S_S_)
        .other          _Z20childListExploreWavePiS_S_S_S_S_S_,@"STO_CUDA_ENTRY STV_DEFAULT"
_Z20childListExploreWavePiS_S_S_S_S_S_:
.text._Z20childListExploreWavePiS_S_S_S_S_S_:
        /* <DEDUP_REMOVED lines=36> */
.L_x_12:
        /* <DEDUP_REMOVED lines=72> */
.L_x_11:
[----:B------:R-:W-:Y:S05]  /*06c0*/  BSYNC.RECONVERGENT B1 ;  /* 0x0000000000017941 */ /* 0x000fea0003800200 */
.L_x_10:
[----:B------:R-:W-:Y:S05]  /*06d0*/  @!P0 BRA `(.L_x_9) ;  /* 0x0000000000648947 */ /* 0x000fea0003800000 */
[----:B------:R-:W0:Y:S01]  /*06e0*/  LDC.64 R6, c[0x0][0x3b0] ;  /* 0x0000ec00ff067b82 */ /* 0x000e220000000a00 */
[----:B------:R-:W-:-:S07]  /*06f0*/  IMAD.MOV R4, RZ, RZ, -R4 ;  /* 0x000000ffff047224 */ /* 0x000fce00078e0a04 */
[----:B------:R-:W1:Y:S08]  /*0700*/  LDC.64 R8, c[0x0][0x390] ;  /* 0x0000e400ff087b82 */ /* 0x000e700000000a00 */
[----:B------:R-:W2:Y:S08]  /*0710*/  LDC.64 R10, c[0x0][0x380] ;  /* 0x0000e000ff0a7b82 */ /* 0x000eb00000000a00 */
[----:B------:R-:W3:Y:S02]  /*0720*/  LDC.64 R12, c[0x0][0x388] ;  /* 0x0000e200ff0c7b82 */ /* 0x000ee40000000a00 */
.L_x_13:
        /* <DEDUP_REMOVED lines=20> */
.L_x_9:
[----:B------:R-:W-:Y:S05]  /*0870*/  BSYNC.RECONVERGENT B0 ;  /* 0x0000000000007941 */ /* 0x000fea0003800200 */
.L_x_8:
        /* <DEDUP_REMOVED lines=14> */
.L_x_14:
        /* <DEDUP_REMOVED lines=10> */
.L_x_30:


//--------------------- .text._Z13backwardsWavePiS_S_S_S_S_S_ --------------------------
	.section	.text._Z13backwardsWavePiS_S_S_S_S_S_,"ax",@progbits
	.align	128
        .global         _Z13backwardsWavePiS_S_S_S_S_S_
        .type           _Z13backwardsWavePiS_S_S_S_S_S_,@function
        .size           _Z13backwardsWavePiS_S_S_S_S_S_,(.L_x_31 - _Z13backwardsWavePiS_S_S_S_S_S_)
        .other          _Z13backwardsWavePiS_S_S_S_S_S_,@"STO_CUDA_ENTRY STV_DEFAULT"
_Z13backwardsWavePiS_S_S_S_S_S_:
.text._Z13backwardsWavePiS_S_S_S_S_S_:
[----:B------:R-:W-:Y:S08]  /*0000*/  LDC R1, c[0x0][0x37c] ;  /* 0x0000df00ff017b82 */ /* 0x000ff00000000800 */
[----:B------:R-:W0:Y:S01]  /*0010*/  LDC.64 R2, c[0x0][0x3a8] ;  /* 0x0000ea00ff027b82 */ /* 0x000e220000000a00 */
[----:B------:R-:W0:Y:S02]  /*0020*/  LDCU.64 UR4, c[0x0][0x358] ;  /* 0x00006b00ff0477ac */ /* 0x000e240008000a00 */
[----:B0-----:R-:W2:Y:S01]  /*0030*/  LDG.E R7, desc[UR4][R2.64] ;  /* 0x0000000402077981 */ /* 0x001ea2000c1e1900 */
[----:B------:R-:W-:Y:S01]  /*0040*/  BSSY.RECONVERGENT B0, `(.L_x_15) ;  /* 0x0000049000007945 */ /* 0x000fe20003800200 */
[----:B------:R-:W0:Y:S01]  /*0050*/  S2R R0, SR_CTAID.X ;  /* 0x0000000000007919 */ /* 0x000e220000002500 */
[----:B------:R-:W0:Y:S02]  /*0060*/  S2R R5, SR_TID.X ;  /* 0x0000000000057919 */ /* 0x000e240000002100 */
[----:B0-----:R-:W-:-:S05]  /*0070*/  IMAD R0, R0, 0x200, R5 ;  /* 0x0000020000007824 */ /* 0x001fca00078e0205 */
[----:B--2---:R-:W-:-:S13]  /*0080*/  ISETP.GE.AND P0, PT, R0, R7, PT ;  /* 0x000000070000720c */ /* 0x004fda0003f06270 */
[----:B------:R-:W-:Y:S05]  /*0090*/  @P0 BRA `(.L_x_16) ;  /* 0x00000004000c0947 */ /* 0x000fea0003800000 */
[----:B------:R-:W0:Y:S02]  /*00a0*/  LDC.64 R2, c[0x0][0x380] ;  /* 0x0000e000ff027b82 */ /* 0x000e240000000a00 */
[----:B0-----:R-:W-:-:S06]  /*00b0*/  IMAD.WIDE R2, R0, 0x4, R2 ;  /* 0x0000000400027825 */ /* 0x001fcc00078e0202 */
[----:B------:R-:W2:Y:S02]  /*00c0*/  LDG.E R2, desc[UR4][R2.64] ;  /* 0x0000000402027981 */ /* 0x000ea4000c1e1900 */
[----:B--2---:R-:W-:-:S13]  /*00d0*/  ISETP.NE.AND P0, PT, R2, RZ, PT ;  /* 0x000000ff0200720c */ /* 0x004fda0003f05270 */
[----:B------:R-:W-:Y:S05]  /*00e0*/  @P0 BRA `(.L_x_16) ;  /* 0x0000000000f80947 */ /* 0x000fea0003800000 */
[----:B------:R-:W0:Y:S02]  /*00f0*/  LDC.64 R2, c[0x0][0x3b0] ;  /* 0x0000ec00ff027b82 */ /* 0x000e240000000a00 */
[----:B0-----:R-:W2:Y:S02]  /*0100*/  LDG.E R6, desc[UR4][R2.64] ;  /* 0x0000000402067981 */ /* 0x001ea4000c1e1900 */
[----:B--2---:R-:W-:-:S05]  /*0110*/  IMAD R8, R7, R6, RZ ;  /* 0x0000000607087224 */ /* 0x004fca00078e02ff */
[----:B------:R-:W-:-:S13]  /*0120*/  ISETP.GE.AND P0, PT, R8, 0x1, PT ;  /* 0x000000010800780c */ /* 0x000fda0003f06270 */
[----:B------:R-:W-:Y:S05]  /*0130*/  @!P0 BRA `(.L_x_16) ;  /* 0x0000000000e48947 */ /* 0x000fea0003800000 */
[----:B------:R-:W0:Y:S01]  /*0140*/  LDC.64 R2, c[0x0][0x380] ;  /* 0x0000e000ff027b82 */ /* 0x000e220000000a00 */
[----:B------:R-:W-:-:S07]  /*0150*/  IMAD.MOV.U32 R9, RZ, RZ, RZ ;  /* 0x000000ffff097224 */ /* 0x000fce00078e00ff */
[----:B------:R-:W1:Y:S02]  /*0160*/  LDC.64 R4, c[0x0][0x390] ;  /* 0x0000e400ff047b82 */ /* 0x000e640000000a00 */
.L_x_20:
[----:B-1----:R-:W-:-:S06]  /*0170*/  IMAD.WIDE.U32 R10, R9, 0x4, R4 ;  /* 0x00000004090a7825 */ /* 0x002fcc00078e0004 */
[----:B------:R-:W2:Y:S01]  /*0180*/  LDG.E R11, desc[UR4][R10.64] ;  /* 0x000000040a0b7981 */ /* 0x000ea2000c1e1900 */
[----:B------:R-:W-:Y:S01]  /*0190*/  BSSY.RELIABLE B1, `(.L_x_17) ;  /* 0x0000022000017945 */ /* 0x000fe20003800100 */
[----:B--2---:R-:W-:-:S13]  /*01a0*/  ISETP.NE.AND P0, PT, R11, R0, PT ;  /* 0x000000000b00720c */ /* 0x004fda0003f05270 */
[----:B------:R-:W-:Y:S05]  /*01b0*/  @P0 BRA `(.L_x_18) ;  /* 0x00000000007c0947 */ /* 0x000fea0003800000 */
[-C--:B------:R-:W-:Y:S02]  /*01c0*/  IABS R13, R6.reuse ;  /* 0x00000006000d7213 */ /* 0x080fe40000000000 */
[----:B------:R-:W-:Y:S02]  /*01d0*/  IABS R16, R9 ;  /* 0x0000000900107213 */ /* 0x000fe40000000000 */
[----:B------:R-:W1:Y:S01]  /*01e0*/  I2F.RP R12, R13 ;  /* 0x0000000d000c7306 */ /* 0x000e620000209400 */
[----:B------:R-:W-:-:S07]  /*01f0*/  IABS R17, R6 ;  /* 0x0000000600117213 */ /* 0x000fce0000000000 */
[----:B-1----:R-:W1:Y:S02]  /*0200*/  MUFU.RCP R12, R12 ;  /* 0x0000000c000c7308 */ /* 0x002e640000001000 */
[----:B-1----:R-:W-:Y:S02]  /*0210*/  IADD3 R10, PT, PT, R12, 0xffffffe, RZ ;  /* 0x0ffffffe0c0a7810 */ /* 0x002fe40007ffe0ff */
[----:B------:R-:W-:-:S04]  /*0220*/  IADD3 R12, PT, PT, RZ, -R17, RZ ;  /* 0x80000011ff0c7210 */ /* 0x000fc80007ffe0ff */
[----:B------:R1:W2:Y:S02]  /*0230*/  F2I.FTZ.U32.TRUNC.NTZ R11, R10 ;  /* 0x0000000a000b7305 */ /* 0x0002a4000021f000 */
[----:B-1----:R-:W-:Y:S02]  /*0240*/  IMAD.MOV.U32 R10, RZ, RZ, RZ ;  /* 0x000000ffff0a7224 */ /* 0x002fe400078e00ff */
[----:B--2---:R-:W-:-:S04]  /*0250*/  IMAD.MOV R14, RZ, RZ, -R11 ;  /* 0x000000ffff0e7224 */ /* 0x004fc800078e0a0b */
[----:B------:R-:W-:Y:S01]  /*0260*/  IMAD R15, R14, R13, RZ ;  /* 0x0000000d0e0f7224 */ /* 0x000fe200078e02ff */
[----:B------:R-:W-:-:S03]  /*0270*/  MOV R14, R16 ;  /* 0x00000010000e7202 */ /* 0x000fc60000000f00 */
[----:B------:R-:W-:-:S06]  /*0280*/  IMAD.HI.U32 R11, R11, R15, R10 ;  /* 0x0000000f0b0b7227 */ /* 0x000fcc00078e000a */
[----:B------:R-:W-:-:S04]  /*0290*/  IMAD.HI.U32 R11, R11, R14, RZ ;  /* 0x0000000e0b0b7227 */ /* 0x000fc800078e00ff */
[----:B------:R-:W-:-:S05]  /*02a0*/  IMAD R10, R11, R12, R14 ;  /* 0x0000000c0b0a7224 */ /* 0x000fca00078e020e */
[----:B------:R-:W-:-:S13]  /*02b0*/  ISETP.GT.U32.AND P2, PT, R13, R10, PT ;  /* 0x0000000a0d00720c */ /* 0x000fda0003f44070 */
[----:B------:R-:W-:Y:S01]  /*02c0*/  @!P2 IMAD.IADD R10, R10, 0x1, -R13 ;  /* 0x000000010a0aa824 */ /* 0x000fe200078e0a0d */
[----:B------:R-:W-:Y:S02]  /*02d0*/  @!P2 IADD3 R11, PT, PT, R11, 0x1, RZ ;  /* 0x000000010b0ba810 */ /* 0x000fe40007ffe0ff */
[----:B------:R-:W-:Y:S02]  /*02e0*/  ISETP.NE.AND P2, PT, R6, RZ, PT ;  /* 0x000000ff0600720c */ /* 0x000fe40003f45270 */
[----:B------:R-:W-:Y:S02]  /*02f0*/  ISETP.GE.U32.AND P0, PT, R10, R13, PT ;  /* 0x0000000d0a00720c */ /* 0x000fe40003f06070 */
[----:B------:R-:W-:-:S04]  /*0300*/  LOP3.LUT R10, R9, R6, RZ, 0x3c, !PT ;  /* 0x00000006090a7212 */ /* 0x000fc800078e3cff */
[----:B------:R-:W-:-:S07]  /*0310*/  ISETP.GE.AND P1, PT, R10, RZ, PT ;  /* 0x000000ff0a00720c */ /* 0x000fce0003f26270 */
[----:B------:R-:W-:-:S05]  /*0320*/  @P0 VIADD R11, R11, 0x1 ;  /* 0x000000010b0b0836 */ /* 0x000fca0000000000 */
[----:B------:R-:W-:-:S05]  /*0330*/  MOV R13, R11 ;  /* 0x0000000b000d7202 */ /* 0x000fca0000000f00 */
[----:B------:R-:W-:Y:S01]  /*0340*/  @!P1 IMAD.MOV R13, RZ, RZ, -R13 ;  /* 0x000000ffff0d9224 */ /* 0x000fe200078e0a0d */
[----:B------:R-:W-:-:S05]  /*0350*/  @!P2 LOP3.LUT R13, RZ, R6, RZ, 0x33, !PT ;  /* 0x00000006ff0da212 */ /* 0x000fca00078e33ff */
[----:B0-----:R-:W-:-:S06]  /*0360*/  IMAD.WIDE R10, R13, 0x4, R2 ;  /* 0x000000040d0a7825 */ /* 0x001fcc00078e0202 */
[----:B------:R-:W2:Y:S02]  /*0370*/  LDG.E R10, desc[UR4][R10.64] ;  /* 0x000000040a0a7981 */ /* 0x000ea4000c1e1900 */
[----:B--2---:R-:W-:-:S13]  /*0380*/  ISETP.NE.AND P0, PT, R10, 0x1, PT ;  /* 0x000000010a00780c */ /* 0x004fda0003f05270 */
[----:B------:R-:W-:Y:S05]  /*0390*/  @!P0 BREAK.RELIABLE B1 ;  /* 0x0000000000018942 */ /* 0x000fea0003800100 */
[----:B------:R-:W-:Y:S05]  /*03a0*/  @!P0 BRA `(.L_x_19) ;  /* 0x0000000000148947 */ /* 0x000fea0003800000 */
.L_x_18:
[----:B------:R-:W-:Y:S05]  /*03b0*/  BSYNC.RELIABLE B1 ;  /* 0x0000000000017941 */ /* 0x000fea0003800100 */
.L_x_17:
[----:B------:R-:W-:-:S04]  /*03c0*/  IADD3 R9, PT, PT, R9, 0x1, RZ ;  /* 0x0000000109097810 */ /* 0x000fc80007ffe0ff */
[----:B------:R-:W-:-:S13]  /*03d0*/  ISETP.GE.AND P0, PT, R9, R8, PT ;  /* 0x000000080900720c */ /* 0x000fda0003f06270 */
[----:B------:R-:W-:Y:S05]  /*03e0*/  @!P0 BRA `(.L_x_20) ;  /* 0xfffffffc00608947 */ /* 0x000fea000383ffff */
[----:B------:R-:W-:Y:S05]  /*03f0*/  BRA `(.L_x_16) ;  /* 0x0000000000347947 */ /* 0x000fea0003800000 */
.L_x_19:
[----:B------:R-:W0:Y:S01]  /*0400*/  LDC.64 R2, c[0x0][0x388] ;  /* 0x0000e200ff027b82 */ /* 0x000e220000000a00 */
[----:B------:R-:W-:Y:S02]  /*0410*/  HFMA2 R14, -RZ, RZ, 0, 0 ;  /* 0x00000000ff0e7431 */ /* 0x000fe400000001ff */
[----:B------:R-:W-:-:S05]  /*0420*/  IMAD.MOV.U32 R15, RZ, RZ, 0x1 ;  /* 0x00000001ff0f7424 */ /* 0x000fca00078e00ff */
[----:B------:R-:W1:Y:S01]  /*0430*/  LDC.64 R8, c[0x0][0x3a0] ;  /* 0x0000e800ff087b82 */ /* 0x000e620000000a00 */
[----:B0-----:R-:W-:-:S05]  /*0440*/  IMAD.WIDE R2, R0, 0x4, R2 ;  /* 0x0000000400027825 */ /* 0x001fca00078e0202 */
[----:B------:R0:W5:Y:S01]  /*0450*/  ATOMG.E.CAS.STRONG.GPU PT, RZ, [R2], R14, R15 ;  /* 0x0000000e02ff73a9 */ /* 0x00016200001ee10f */
[----:B-1----:R-:W-:-:S06]  /*0460*/  IMAD.WIDE R4, R13, 0x4, R8 ;  /* 0x000000040d047825 */ /* 0x002fcc00078e0208 */
[----:B------:R-:W2:Y:S01]  /*0470*/  LDG.E R4, desc[UR4][R4.64] ;  /* 0x0000000404047981 */ /* 0x000ea2000c1e1900 */
[----:B------:R-:W1:Y:S01]  /*0480*/  LDC.64 R6, c[0x0][0x3a8] ;  /* 0x0000ea00ff067b82 */ /* 0x000e620000000a00 */
[----:B------:R-:W-:-:S04]  /*0490*/  IMAD.WIDE R8, R0, 0x4, R8 ;  /* 0x0000000400087825 */ /* 0x000fc800078e0208 */
[----:B--2---:R-:W-:-:S05]  /*04a0*/  VIADD R11, R4, 0x1 ;  /* 0x00000001040b7836 */ /* 0x004fca0000000000 */
[----:B------:R0:W-:Y:S04]  /*04b0*/  STG.E desc[UR4][R8.64], R11 ;  /* 0x0000000b08007986 */ /* 0x0001e8000c101904 */
[----:B-1----:R0:W5:Y:S02]  /*04c0*/  LDG.E R7, desc[UR4][R6.64] ;  /* 0x0000000406077981 */ /* 0x002164000c1e1900 */
.L_x_16:
[----:B------:R-:W-:Y:S05]  /*04d0*/  BSYNC.RECONVERGENT B0 ;  /* 0x0000000000007941 */ /* 0x000fea0003800200 */
.L_x_15:
[----:B------:R-:W-:Y:S05]  /*04e0*/  WARPSYNC.ALL ;  /* 0x0000000000007948 */ /* 0x000fea0003800000 */
[----:B-----5:R-:W-:-:S13]  /*04f0*/  ISETP.GE.AND P0, PT, R0, R7, PT ;  /* 0x000000070000720c */ /* 0x020fda0003f06270 */
[----:B------:R-:W-:Y:S05]  /*0500*/  @P0 EXIT ;  /* 0x000000000000094d */ /* 0x000fea0003800000 */
[----:B0-----:R-:W0:Y:S02]  /*0510*/  LDC.64 R2, c[0x0][0x380] ;  /* 0x0000e000ff027b82 */ /* 0x001e240000000a00 */
        /* <DEDUP_REMOVED lines=9> */
.L_x_21:
        /* <DEDUP_REMOVED lines=13> */
.L_x_31:


//--------------------- .text._Z23parentListBackwardsWavePiS_S_S_S_S_ --------------------------
	.section	.text._Z23parentListBackwardsWavePiS_S_S_S_S_,"ax",@progbits
	.align	128
        .global         _Z23parentListBackwardsWavePiS_S_S_S_S_
        .type           _Z23parentListBackwardsWavePiS_S_S_S_S_,@function
        .size           _Z23parentListBackwardsWavePiS_S_S_S_S_,(.L_x_32 - _Z23parentListBackwardsWavePiS_S_S_S_S_)
        .other          _Z23parentListBackwardsWavePiS_S_S_S_S_,@"STO_CUDA_ENTRY STV_DEFAULT"
_Z23parentListBackwardsWavePiS_S_S_S_S_:
.text._Z23parentListBackwardsWavePiS_S_S_S_S_:
[----:B------:R-:W-:Y:S08]  /*0000*/  LDC R1, c[0x0][0x37c] ;  /* 0x0000df00ff017b82 */ /* 0x000ff00000000800 */
[----:B------:R-:W0:Y:S01]  /*0010*/  LDC.64 R2, c[0x0][0x3a8] ;  /* 0x0000ea00ff027b82 */ /* 0x000e220000000a00 */
[----:B------:R-:W0:Y:S02]  /*0020*/  LDCU.64 UR4, c[0x0][0x358] ;  /* 0x00006b00ff0477ac */ /* 0x000e240008000a00 */
[----:B0-----:R-:W2:Y:S01]  /*0030*/  LDG.E R3, desc[UR4][R2.64] ;  /* 0x0000000402037981 */ /* 0x001ea2000c1e1900 */
[----:B------:R-:W-:Y:S01]  /*0040*/  BSSY.RECONVERGENT B0, `(.L_x_22) ;  /* 0x0000037000007945 */ /* 0x000fe20003800200 */
[----:B------:R-:W0:Y:S01]  /*0050*/  S2R R0, SR_CTAID.X ;  /* 0x0000000000007919 */ /* 0x000e220000002500 */
[----:B------:R-:W0:Y:S02]  /*0060*/  S2R R5, SR_TID.X ;  /* 0x0000000000057919 */ /* 0x000e240000002100 */
[----:B0-----:R-:W-:-:S04]  /*0070*/  LEA R0, R0, R5, 0x9 ;  /* 0x0000000500007211 */ /* 0x001fc800078e48ff */
        /* <DEDUP_REMOVED lines=8> */
[----:B0-----:R-:W-:-:S05]  /*0100*/  IMAD.WIDE R4, R0, 0x4, R4 ;  /* 0x0000000400047825 */ /* 0x001fca00078e0204 */
[----:B------:R-:W2:Y:S04]  /*0110*/  LDG.E R2, desc[UR4][R4.64] ;  /* 0x0000000404027981 */ /* 0x000ea8000c1e1900 */
[----:B------:R-:W2:Y:S02]  /*0120*/  LDG.E R13, desc[UR4][R4.64+0x4] ;  /* 0x00000404040d7981 */ /* 0x000ea4000c1e1900 */
[----:B--2---:R-:W-:-:S13]  /*0130*/  ISETP.GE.AND P0, PT, R2, R13, PT ;  /* 0x0000000d0200720c */ /* 0x004fda0003f06270 */
[----:B------:R-:W-:Y:S05]  /*0140*/  @P0 BRA `(.L_x_23) ;  /* 0x0000000000980947 */ /* 0x000fea0003800000 */
[----:B------:R-:W0:Y:S08]  /*0150*/  LDC.64 R6, c[0x0][0x390] ;  /* 0x0000e400ff067b82 */ /* 0x000e300000000a00 */
[----:B------:R-:W1:Y:S01]  /*0160*/  LDC.64 R10, c[0x0][0x380] ;  /* 0x0000e000ff0a7b82 */ /* 0x000e620000000a00 */
[----:B0-----:R-:W-:-:S05]  /*0170*/  IMAD.WIDE R6, R2, 0x4, R6 ;  /* 0x0000000402067825 */ /* 0x001fca00078e0206 */
[----:B------:R-:W2:Y:S02]  /*0180*/  LDG.E R5, desc[UR4][R6.64] ;  /* 0x0000000406057981 */ /* 0x000ea4000c1e1900 */
[----:B--2---:R-:W-:Y:S02]  /*0190*/  IMAD.WIDE R4, R5, 0x4, R8 ;  /* 0x0000000405047825 */ /* 0x004fe400078e0208 */
[----:B------:R-:W0:Y:S04]  /*01a0*/  LDC.64 R8, c[0x0][0x390] ;  /* 0x0000e400ff087b82 */ /* 0x000e280000000a00 */
[----:B------:R-:W2:Y:S01]  /*01b0*/  LDG.E R4, desc[UR4][R4.64] ;  /* 0x0000000404047981 */ /* 0x000ea2000c1e1900 */
[----:B------:R-:W-:Y:S01]  /*01c0*/  BSSY.RELIABLE B1, `(.L_x_24) ;  /* 0x0000010000017945 */ /* 0x000fe20003800100 */
[----:B--2---:R-:W-:-:S13]  /*01d0*/  ISETP.NE.AND P0, PT, R4, 0x1, PT ;  /* 0x000000010400780c */ /* 0x004fda0003f05270 */
[----:B01----:R-:W-:Y:S05]  /*01e0*/  @!P0 BRA `(.L_x_25) ;  /* 0x0000000000348947 */ /* 0x003fea0003800000 */
[----:B------:R-:W-:Y:S01]  /*01f0*/  BSSY.RELIABLE B2, `(.L_x_25) ;  /* 0x000000c000027945 */ /* 0x000fe20003800100 */
.L_x_26:
[----:B------:R-:W-:-:S04]  /*0200*/  IADD3 R2, PT, PT, R2, 0x1, RZ ;  /* 0x0000000102027810 */ /* 0x000fc80007ffe0ff */
[----:B------:R-:W-:-:S13]  /*0210*/  ISETP.GE.AND P0, PT, R2, R13, PT ;  /* 0x0000000d0200720c */ /* 0x000fda0003f06270 */
[----:B------:R-:W-:Y:S05]  /*0220*/  @P0 BREAK.RELIABLE B2 ;  /* 0x0000000000020942 */ /* 0x000fea0003800100 */
[----:B------:R-:W-:Y:S05]  /*0230*/  @P0 BREAK.RELIABLE B1 ;  /* 0x0000000000010942 */ /* 0x000fea0003800100 */
[----:B------:R-:W-:Y:S05]  /*0240*/  @P0 BRA `(.L_x_23) ;  /* 0x0000000000580947 */ /* 0x000fea0003800000 */
[----:B------:R-:W-:-:S05]  /*0250*/  IMAD.WIDE R6, R2, 0x4, R8 ;  /* 0x0000000402067825 */ /* 0x000fca00078e0208 */
[----:B------:R-:W2:Y:S02]  /*0260*/  LDG.E R5, desc[UR4][R6.64] ;  /* 0x0000000406057981 */ /* 0x000ea4000c1e1900 */
[----:B--2---:R-:W-:-:S06]  /*0270*/  IMAD.WIDE R4, R5, 0x4, R10 ;  /* 0x0000000405047825 */ /* 0x004fcc00078e020a */
[----:B------:R-:W2:Y:S02]  /*0280*/  LDG.E R4, desc[UR4][R4.64] ;  /* 0x0000000404047981 */ /* 0x000ea4000c1e1900 */
[----:B--2---:R-:W-:-:S13]  /*0290*/  ISETP.NE.AND P0, PT, R4, 0x1, PT ;  /* 0x000000010400780c */ /* 0x004fda0003f05270 */
[----:B------:R-:W-:Y:S05]  /*02a0*/  @P0 BRA `(.L_x_26) ;  /* 0xfffffffc00d40947 */ /* 0x000fea000383ffff */
[----:B------:R-:W-:Y:S05]  /*02b0*/  BSYNC.RELIABLE B2 ;  /* 0x0000000000027941 */ /* 0x000fea0003800100 */
.L_x_25:
[----:B------:R-:W-:Y:S05]  /*02c0*/  BSYNC.RELIABLE B1 ;  /* 0x0000000000017941 */ /* 0x000fea0003800100 */
.L_x_24:
[----:B------:R-:W0:Y:S01]  /*02d0*/  LDC.64 R4, c[0x0][0x388] ;  /* 0x0000e200ff047b82 */ /* 0x000e220000000a00 */
[----:B------:R-:W-:Y:S01]  /*02e0*/  HFMA2 R15, -RZ, RZ, 0, 5.9604644775390625e-08 ;  /* 0x00000001ff0f7431 */ /* 0x000fe200000001ff */
[----:B------:R-:W-:-:S06]  /*02f0*/  MOV R14, RZ ;  /* 0x000000ff000e7202 */ /* 0x000fcc0000000f00 */
[----:B------:R-:W1:Y:S01]  /*0300*/  LDC.64 R10, c[0x0][0x3a0] ;  /* 0x0000e800ff0a7b82 */ /* 0x000e620000000a00 */
[----:B0-----:R-:W-:-:S05]  /*0310*/  IMAD.WIDE R4, R0, 0x4, R4 ;  /* 0x0000000400047825 */ /* 0x001fca00078e0204 */
[----:B------:R0:W5:Y:S04]  /*0320*/  ATOMG.E.CAS.STRONG.GPU PT, RZ, [R4], R14, R15 ;  /* 0x0000000e04ff73a9 */ /* 0x00016800001ee10f */
[----:B------:R-:W1:Y:S01]  /*0330*/  LDG.E R9, desc[UR4][R6.64] ;  /* 0x0000000406097981 */ /* 0x000e62000c1e1900 */
[----:B------:R-:W2:Y:S01]  /*0340*/  LDC.64 R2, c[0x0][0x3a8] ;  /* 0x0000ea00ff027b82 */ /* 0x000ea20000000a00 */
[----:B-1----:R-:W-:-:S06]  /*0350*/  IMAD.WIDE R8, R9, 0x4, R10 ;  /* 0x0000000409087825 */ /* 0x002fcc00078e020a */
[----:B------:R-:W3:Y:S01]  /*0360*/  LDG.E R8, desc[UR4][R8.64] ;  /* 0x0000000408087981 */ /* 0x000ee2000c1e1900 */
[----:B------:R-:W-:Y:S01]  /*0370*/  IMAD.WIDE R10, R0, 0x4, R10 ;  /* 0x00000004000a7825 */ /* 0x000fe200078e020a */
[----:B---3--:R-:W-:-:S05]  /*0380*/  IADD3 R13, PT, PT, R8, 0x1, RZ ;  /* 0x00000001080d7810 */ /* 0x008fca0007ffe0ff */
[----:B------:R0:W-:Y:S04]  /*0390*/  STG.E desc[UR4][R10.64], R13 ;  /* 0x0000000d0a007986 */ /* 0x0001e8000c101904 */
[----:B--2---:R0:W5:Y:S02]  /*03a0*/  LDG.E R3, desc[UR4][R2.64] ;  /* 0x0000000402037981 */ /* 0x004164000c1e1900 */
.L_x_23:
[----:B------:R-:W-:Y:S05]  /*03b0*/  BSYNC.RECONVERGENT B0 ;  /* 0x0000000000007941 */ /* 0x000fea0003800200 */
.L_x_22:
        /* <DEDUP_REMOVED lines=13> */
.L_x_27:
        /* <DEDUP_REMOVED lines=15> */
.L_x_32:


//--------------------- .nv.shared.reserved.0     --------------------------
	.section	.nv.shared.reserved.0,"aw",@nobits
	.weak		__nv_reservedSMEM_offset_0_alias
	.size		__nv_reservedSMEM_offset_0_alias, 0, 64
	.other		__nv_reservedSMEM_offset_0_alias,@"STO_CUDA_RESERVED_SHARED STV_DEFAULT"
__nv_reservedSMEM_offset_0_alias:
	.zero		0
	.zero		64


//--------------------- .nv.constant0._Z19setPreviousExploredPiS_S_ --------------------------
	.section	.nv.constant0._Z19setPreviousExploredPiS_S_,"a",@progbits
	.sectionflags	@""
	.align	4
.nv.constant0._Z19setPreviousExploredPiS_S_:
	.zero		920


//--------------------- .nv.constant0._Z11exploreWavePiS_P4NodeS_S_S_S_ --------------------------
	.section	.nv.constant0._Z11exploreWavePiS_P4NodeS_S_S_S_,"a",@progbits
	.sectionflags	@""
	.align	4
.nv.constant0._Z11exploreWavePiS_P4NodeS_S_S_S_:
	.zero		952


//--------------------- .nv.constant0._Z20childListExploreWavePiS_S_S_S_S_S_ --------------------------
	.section	.nv.constant0._Z20childListExploreWavePiS_S_S_S_S_S_,"a",@progbits
	.sectionflags	@""
	.align	4
.nv.constant0._Z20childListExploreWavePiS_S_S_S_S_S_:
	.zero		952


//--------------------- .nv.constant0._Z13backwardsWavePiS_S_S_S_S_S_ --------------------------
	.section	.nv.constant0._Z13backwardsWavePiS_S_S_S_S_S_,"a",@progbits
	.sectionflags	@""
	.align	4
.nv.constant0._Z13backwardsWavePiS_S_S_S_S_S_:
	.zero		952


//--------------------- .nv.constant0._Z23parentListBackwardsWavePiS_S_S_S_S_ --------------------------
	.section	.nv.constant0._Z23parentListBackwardsWavePiS_S_S_S_S_,"a",@progbits
	.sectionflags	@""
	.align	4
.nv.constant0._Z23parentListBackwardsWavePiS_S_S_S_S_:
	.zero		944


//--------------------- SYMBOLS --------------------------

	.type		.nv.reservedSmem.offset0,@object
	.size		.nv.reservedSmem.offset0,0x4
